// auto-generated by cutlass_sweep.gemm — config: {"arch": "sm_100", "cluster_m": 1, "cluster_n": 1, "dtype": "e4m3", "dtype_b": "e4m3", "layout": "nn", "stages": 0, "tile_k": 64, "tile_m": 64, "tile_n": 64}
#include "cutlass/cutlass.h"
#include "cutlass/gemm/collective/collective_builder.hpp"
#include "cutlass/gemm/device/gemm_universal_adapter.h"
#include "cutlass/gemm/kernel/gemm_universal.hpp"
#include "cutlass/epilogue/collective/collective_builder.hpp"

using ElemA = cutlass::float_e4m3_t;
using ElemB = cutlass::float_e4m3_t;
using ElemCD = cutlass::float_e4m3_t;
using Acc  = float;
using TileShape    = cute::Shape<cute::_64, cute::_64, cute::_64>;
using ClusterShape = cute::Shape<cute::_1, cute::_1, cute::_1>;

using CollectiveEpilogue = typename cutlass::epilogue::collective::CollectiveBuilder<
    cutlass::arch::Sm100, cutlass::arch::OpClassTensorOp,
    TileShape, ClusterShape,
    cutlass::epilogue::collective::EpilogueTileAuto,
    Acc, Acc,
    ElemCD, cutlass::layout::RowMajor, 128 / cutlass::sizeof_bits<ElemCD>::value,
    ElemCD, cutlass::layout::RowMajor, 128 / cutlass::sizeof_bits<ElemCD>::value,
    cutlass::epilogue::collective::EpilogueScheduleAuto
  >::CollectiveOp;

using CollectiveMainloop = typename cutlass::gemm::collective::CollectiveBuilder<
    cutlass::arch::Sm100, cutlass::arch::OpClassTensorOp,
    ElemA, cutlass::layout::RowMajor, 128 / cutlass::sizeof_bits<ElemA>::value,
    ElemB, cutlass::layout::RowMajor, 128 / cutlass::sizeof_bits<ElemB>::value,
    Acc,
    TileShape, ClusterShape,
    cutlass::gemm::collective::StageCountAutoCarveout<static_cast<int>(sizeof(typename CollectiveEpilogue::SharedStorage))>,
    cutlass::gemm::collective::KernelScheduleAuto
  >::CollectiveOp;

using GemmKernel = cutlass::gemm::kernel::GemmUniversal<
    cute::Shape<int,int,int,int>,
    CollectiveMainloop,
    CollectiveEpilogue
>;
using Gemm = cutlass::gemm::device::GemmUniversalAdapter<GemmKernel>;

// Force the device kernel symbol into the cubin without needing a host main.
auto* _anchor = &cutlass::device_kernel<GemmKernel>;


// ===== COMPILED SASS (sm_100a) =====

	.target	sm_100a

	.elftype	@"ET_EXEC"


//--------------------- .note.nv.tkinfo           --------------------------
	.section	.note.nv.tkinfo,"",@"SHT_NOTE"
	.sectionflags	@"SHF_NOTE_NV_TKINFO"
	.tkinfo
        /*0018*/ 	.word	0x00000002
        /*0030*/ 	.string	""
        /*0030*/ 	.string	"ptxas"
        /*0030*/ 	.string	"Cuda compilation tools, release 13.0, V13.0.88"
        /*0030*/ 	.string	"Build cuda_13.0.r13.0/compiler.36424714_0"
        /*0030*/ 	.string	"-arch sm_100a -m 64 "



//--------------------- .note.nv.cuinfo           --------------------------
	.section	.note.nv.cuinfo,"",@"SHT_NOTE"
	.sectionflags	@"SHF_NOTE_NV_CUINFO"
        /*0018*/ 	.short	0x0002
        /*001a*/ 	.short	0x0064
        /*001c*/ 	.short	0x0082
	.zero		2


//--------------------- .nv.info                  --------------------------
	.section	.nv.info,"",@"SHT_CUDA_INFO"
	.align	4


	//----- nvinfo : EIATTR_REGCOUNT
	.align		4
        /*0000*/ 	.byte	0x04, 0x2f
        /*0002*/ 	.short	(.L_19 - .L_18)
	.align		4
.L_18:
        /*0004*/ 	.word	index@(_ZN7cutlass13device_kernelINS_4gemm6kernel13GemmUniversalIN4cute5tupleIJiiiiEEENS1_10collective13CollectiveMmaINS1_35MainloopSm100TmaUmmaWarpSpecializedILi27ELi2ELi4ENS5_IJNS4_1CILi1EEESB_SB_EEEEENS5_IJNSA_ILi64EEESE_SE_EEENS_12float_e4m3_tENS5_IJlSB_lEEESG_NS5_IJSB_llEEENS4_8TiledMMAINS4_8MMA_AtomIJNS4_10MMA_TraitsINS4_19SM100_MMA_F8F6F4_SSEJSG_SG_fSE_SE_NS4_17integral_constantINS4_4UMMA5MajorELSP_0EEENSN_ISP_LSP_1EEENSN_INSO_7ScaleInELSS_0EEEST_EEEEEENS4_6LayoutISC_NS5_IJNSA_ILi0EEESX_SX_EEEEENS5_IJNS4_10UnderscoreES10_S10_EEEEENS4_13SM90_TMA_LOADENS4_14ComposedLayoutINS4_7SwizzleILi2ELi4ELi3EEENS4_18smem_ptr_flag_bitsILi8EEENSW_INS5_IJNSA_ILi8EEESE_EEENS5_IJSE_SB_EEEEEEEvNS4_8identityES13_NS14_IS16_S18_NSW_INS5_IJSE_S19_EEENS5_IJSB_SE_EEEEEEEvS1E_EENS_8epilogue10collective18CollectiveEpilogueINS1K_23Sm100TmaWarpSpecializedILi1ELi1ELi32ELb0ELb0EEEJSF_NS5_IJNSW_ISE_SB_EES1P_EEESG_SH_SG_SH_NS1K_6fusion15FusionCallbacksIS1O_NS1R_17LinearCombinationISG_fSG_fLNS_15FloatRoundStyleE2EEESF_S1Q_JEEENS4_5SM1004TMEM4LOAD26SM100_TMEM_LOAD_16dp32b32xES13_S1D_NS4_39AutoVectorizingCopyWithAssumedAlignmentILi128EEENS4_14SM90_TMA_STOREES1D_S22_S22_EEEvvEEEEvNT_6ParamsE)
        /*0008*/ 	.word	0x00000078


	//----- nvinfo : EIATTR_FRAME_SIZE
	.align		4
.L_19:
        /*000c*/ 	.byte	0x04, 0x11
        /*000e*/ 	.short	(.L_21 - .L_20)
	.align		4
.L_20:
        /*0010*/ 	.word	index@($__internal_2_$__cuda_sm10x_tcgen05_guardrail_trap_unallocated_columns_being_dealloced)
        /*0014*/ 	.word	0x00000000


	//----- nvinfo : EIATTR_FRAME_SIZE
	.align		4
.L_21:
        /*0018*/ 	.byte	0x04, 0x11
        /*001a*/ 	.short	(.L_23 - .L_22)
	.align		4
.L_22:
        /*001c*/ 	.word	index@($__internal_1_$__cuda_sm10x_tcgen05_guardrail_trap_phase_invalid_during_alloc)
        /*0020*/ 	.word	0x00000000


	//----- nvinfo : EIATTR_FRAME_SIZE
	.align		4
.L_23:
        /*0024*/ 	.byte	0x04, 0x11
        /*0026*/ 	.short	(.L_25 - .L_24)
	.align		4
.L_24:
        /*0028*/ 	.word	index@($__internal_0_$__cuda_sm10x_tcgen05_guardrail_trap_col_being_dealloced_not_returned_by_alloc)
        /*002c*/ 	.word	0x00000000


	//----- nvinfo : EIATTR_FRAME_SIZE
	.align		4
.L_25:
        /*0030*/ 	.byte	0x04, 0x11
        /*0032*/ 	.short	(.L_27 - .L_26)
	.align		4
.L_26:
        /*0034*/ 	.word	index@(_ZN7cutlass13device_kernelINS_4gemm6kernel13GemmUniversalIN4cute5tupleIJiiiiEEENS1_10collective13CollectiveMmaINS1_35MainloopSm100TmaUmmaWarpSpecializedILi27ELi2ELi4ENS5_IJNS4_1CILi1EEESB_SB_EEEEENS5_IJNSA_ILi64EEESE_SE_EEENS_12float_e4m3_tENS5_IJlSB_lEEESG_NS5_IJSB_llEEENS4_8TiledMMAINS4_8MMA_AtomIJNS4_10MMA_TraitsINS4_19SM100_MMA_F8F6F4_SSEJSG_SG_fSE_SE_NS4_17integral_constantINS4_4UMMA5MajorELSP_0EEENSN_ISP_LSP_1EEENSN_INSO_7ScaleInELSS_0EEEST_EEEEEENS4_6LayoutISC_NS5_IJNSA_ILi0EEESX_SX_EEEEENS5_IJNS4_10UnderscoreES10_S10_EEEEENS4_13SM90_TMA_LOADENS4_14ComposedLayoutINS4_7SwizzleILi2ELi4ELi3EEENS4_18smem_ptr_flag_bitsILi8EEENSW_INS5_IJNSA_ILi8EEESE_EEENS5_IJSE_SB_EEEEEEEvNS4_8identityES13_NS14_IS16_S18_NSW_INS5_IJSE_S19_EEENS5_IJSB_SE_EEEEEEEvS1E_EENS_8epilogue10collective18CollectiveEpilogueINS1K_23Sm100TmaWarpSpecializedILi1ELi1ELi32ELb0ELb0EEEJSF_NS5_IJNSW_ISE_SB_EES1P_EEESG_SH_SG_SH_NS1K_6fusion15FusionCallbacksIS1O_NS1R_17LinearCombinationISG_fSG_fLNS_15FloatRoundStyleE2EEESF_S1Q_JEEENS4_5SM1004TMEM4LOAD26SM100_TMEM_LOAD_16dp32b32xES13_S1D_NS4_39AutoVectorizingCopyWithAssumedAlignmentILi128EEENS4_14SM90_TMA_STOREES1D_S22_S22_EEEvvEEEEvNT_6ParamsE)
        /*0038*/ 	.word	0x00000000


	//----- nvinfo : EIATTR_MIN_STACK_SIZE
	.align		4
.L_27:
        /*003c*/ 	.byte	0x04, 0x12
        /*003e*/ 	.short	(.L_29 - .L_28)
	.align		4
.L_28:
        /*0040*/ 	.word	index@(_ZN7cutlass13device_kernelINS_4gemm6kernel13GemmUniversalIN4cute5tupleIJiiiiEEENS1_10collective13CollectiveMmaINS1_35MainloopSm100TmaUmmaWarpSpecializedILi27ELi2ELi4ENS5_IJNS4_1CILi1EEESB_SB_EEEEENS5_IJNSA_ILi64EEESE_SE_EEENS_12float_e4m3_tENS5_IJlSB_lEEESG_NS5_IJSB_llEEENS4_8TiledMMAINS4_8MMA_AtomIJNS4_10MMA_TraitsINS4_19SM100_MMA_F8F6F4_SSEJSG_SG_fSE_SE_NS4_17integral_constantINS4_4UMMA5MajorELSP_0EEENSN_ISP_LSP_1EEENSN_INSO_7ScaleInELSS_0EEEST_EEEEEENS4_6LayoutISC_NS5_IJNSA_ILi0EEESX_SX_EEEEENS5_IJNS4_10UnderscoreES10_S10_EEEEENS4_13SM90_TMA_LOADENS4_14ComposedLayoutINS4_7SwizzleILi2ELi4ELi3EEENS4_18smem_ptr_flag_bitsILi8EEENSW_INS5_IJNSA_ILi8EEESE_EEENS5_IJSE_SB_EEEEEEEvNS4_8identityES13_NS14_IS16_S18_NSW_INS5_IJSE_S19_EEENS5_IJSB_SE_EEEEEEEvS1E_EENS_8epilogue10collective18CollectiveEpilogueINS1K_23Sm100TmaWarpSpecializedILi1ELi1ELi32ELb0ELb0EEEJSF_NS5_IJNSW_ISE_SB_EES1P_EEESG_SH_SG_SH_NS1K_6fusion15FusionCallbacksIS1O_NS1R_17LinearCombinationISG_fSG_fLNS_15FloatRoundStyleE2EEESF_S1Q_JEEENS4_5SM1004TMEM4LOAD26SM100_TMEM_LOAD_16dp32b32xES13_S1D_NS4_39AutoVectorizingCopyWithAssumedAlignmentILi128EEENS4_14SM90_TMA_STOREES1D_S22_S22_EEEvvEEEEvNT_6ParamsE)
        /*0044*/ 	.word	0x00000000
.L_29:


//--------------------- .nv.compat                --------------------------
	.section	.nv.compat,"",@"SHT_CUDA_COMPAT_INFO"
	.align	4
        /*0000*/ 	.byte	0x02, 0x09, 0x01, 0x00, 0x02, 0x02, 0x02, 0x00, 0x02, 0x05, 0x05, 0x00, 0x03, 0x07, 0x01, 0x01
        /*0010*/ 	.byte	0x02, 0x03, 0x01, 0x00, 0x02, 0x06, 0x01, 0x00, 0x04, 0x0b, 0x08, 0x00, 0x09, 0x00, 0x00, 0x00
        /*0020*/ 	.byte	0x00, 0x00, 0x00, 0x00


//--------------------- .nv.info._ZN7cutlass13device_kernelINS_4gemm6kernel13GemmUniversalIN4cute5tupleIJiiiiEEENS1_10collective13CollectiveMmaINS1_35MainloopSm100TmaUmmaWarpSpecializedILi27ELi2ELi4ENS5_IJNS4_1CILi1EEESB_SB_EEEEENS5_IJNSA_ILi64EEESE_SE_EEENS_12float_e4m3_tENS5_IJlSB_lEEESG_NS5_IJSB_llEEENS4_8TiledMMAINS4_8MMA_AtomIJNS4_10MMA_TraitsINS4_19SM100_MMA_F8F6F4_SSEJSG_SG_fSE_SE_NS4_17integral_constantINS4_4UMMA5MajorELSP_0EEENSN_ISP_LSP_1EEENSN_INSO_7ScaleInELSS_0EEEST_EEEEEENS4_6LayoutISC_NS5_IJNSA_ILi0EEESX_SX_EEEEENS5_IJNS4_10UnderscoreES10_S10_EEEEENS4_13SM90_TMA_LOADENS4_14ComposedLayoutINS4_7SwizzleILi2ELi4ELi3EEENS4_18smem_ptr_flag_bitsILi8EEENSW_INS5_IJNSA_ILi8EEESE_EEENS5_IJSE_SB_EEEEEEEvNS4_8identityES13_NS14_IS16_S18_NSW_INS5_IJSE_S19_EEENS5_IJSB_SE_EEEEEEEvS1E_EENS_8epilogue10collective18CollectiveEpilogueINS1K_23Sm100TmaWarpSpecializedILi1ELi1ELi32ELb0ELb0EEEJSF_NS5_IJNSW_ISE_SB_EES1P_EEESG_SH_SG_SH_NS1K_6fusion15FusionCallbacksIS1O_NS1R_17LinearCombinationISG_fSG_fLNS_15FloatRoundStyleE2EEESF_S1Q_JEEENS4_5SM1004TMEM4LOAD26SM100_TMEM_LOAD_16dp32b32xES13_S1D_NS4_39AutoVectorizingCopyWithAssumedAlignmentILi128EEENS4_14SM90_TMA_STOREES1D_S22_S22_EEEvvEEEEvNT_6ParamsE --------------------------
	.section	.nv.info._ZN7cutlass13device_kernelINS_4gemm6kernel13GemmUniversalIN4cute5tupleIJiiiiEEENS1_10collective13CollectiveMmaINS1_35MainloopSm100TmaUmmaWarpSpecializedILi27ELi2ELi4ENS5_IJNS4_1CILi1EEESB_SB_EEEEENS5_IJNSA_ILi64EEESE_SE_EEENS_12float_e4m3_tENS5_IJlSB_lEEESG_NS5_IJSB_llEEENS4_8TiledMMAINS4_8MMA_AtomIJNS4_10MMA_TraitsINS4_19SM100_MMA_F8F6F4_SSEJSG_SG_fSE_SE_NS4_17integral_constantINS4_4UMMA5MajorELSP_0EEENSN_ISP_LSP_1EEENSN_INSO_7ScaleInELSS_0EEEST_EEEEEENS4_6LayoutISC_NS5_IJNSA_ILi0EEESX_SX_EEEEENS5_IJNS4_10UnderscoreES10_S10_EEEEENS4_13SM90_TMA_LOADENS4_14ComposedLayoutINS4_7SwizzleILi2ELi4ELi3EEENS4_18smem_ptr_flag_bitsILi8EEENSW_INS5_IJNSA_ILi8EEESE_EEENS5_IJSE_SB_EEEEEEEvNS4_8identityES13_NS14_IS16_S18_NSW_INS5_IJSE_S19_EEENS5_IJSB_SE_EEEEEEEvS1E_EENS_8epilogue10collective18CollectiveEpilogueINS1K_23Sm100TmaWarpSpecializedILi1ELi1ELi32ELb0ELb0EEEJSF_NS5_IJNSW_ISE_SB_EES1P_EEESG_SH_SG_SH_NS1K_6fusion15FusionCallbacksIS1O_NS1R_17LinearCombinationISG_fSG_fLNS_15FloatRoundStyleE2EEESF_S1Q_JEEENS4_5SM1004TMEM4LOAD26SM100_TMEM_LOAD_16dp32b32xES13_S1D_NS4_39AutoVectorizingCopyWithAssumedAlignmentILi128EEENS4_14SM90_TMA_STOREES1D_S22_S22_EEEvvEEEEvNT_6ParamsE,"",@"SHT_CUDA_INFO"
	.sectionflags	@""
	.align	4


	//----- nvinfo : EIATTR_CUDA_API_VERSION
	.align		4
        /*0000*/ 	.byte	0x04, 0x37
        /*0002*/ 	.short	(.L_31 - .L_30)
.L_30:
        /*0004*/ 	.word	0x00000082


	//----- nvinfo : EIATTR_KPARAM_INFO
	.align		4
.L_31:
        /*0008*/ 	.byte	0x04, 0x17
        /*000a*/ 	.short	(.L_33 - .L_32)
.L_32:
        /*000c*/ 	.word	0x00000000
        /*0010*/ 	.short	0x0000
        /*0012*/ 	.short	0x0000
        /*0014*/ 	.byte	0x00, 0xf0, 0x01, 0x20


	//----- nvinfo : EIATTR_AT_ENTRY_FRAGMENTS
	.align		4
.L_33:
        /*0018*/ 	.byte	0x04, 0x4f
        /*001a*/ 	.short	(.L_35 - .L_34)


	//   ....[0]....
.L_34:
        /*001c*/ 	.word	0x00000006


	//----- nvinfo : EIATTR_RESERVED_SMEM_USED
	.align		4
.L_35:
        /*0020*/ 	.byte	0x01, 0x41
	.zero		2


	//----- nvinfo : EIATTR_SPARSE_MMA_MASK
	.align		4
        /*0024*/ 	.byte	0x03, 0x50
        /*0026*/ 	.short	0x0000


	//----- nvinfo : EIATTR_TCGEN05_1CTA_USED
	.align		4
        /*0028*/ 	.byte	0x01, 0x51
	.zero		2


	//----- nvinfo : EIATTR_MAXREG_COUNT
	.align		4
        /*002c*/ 	.byte	0x03, 0x1b
        /*002e*/ 	.short	0x00ff


	//----- nvinfo : EIATTR_NUM_BARRIERS
	.align		4
        /*0030*/ 	.byte	0x02, 0x4c
        /*0032*/ 	.byte	0x07
	.zero		1


	//----- nvinfo : EIATTR_EXTERNS
	.align		4
        /*0034*/ 	.byte	0x04, 0x0f
        /*0036*/ 	.short	(.L_37 - .L_36)


	//   ....[0]....
	.align		4
.L_36:
        /*0038*/ 	.word	index@(__assertfail)


	//----- nvinfo : EIATTR_MERCURY_ISA_VERSION
	.align		4
.L_37:
        /*003c*/ 	.byte	0x03, 0x5f
        /*003e*/ 	.short	0x0101


	//----- nvinfo : EIATTR_INT_WARP_WIDE_INSTR_OFFSETS
	.align		4
        /*0040*/ 	.byte	0x04, 0x31
        /*0042*/ 	.short	(.L_39 - .L_38)


	//   ....[0]....
.L_38:
        /*0044*/ 	.word	0x00002070


	//   ....[1]....
        /*0048*/ 	.word	0x00004720


	//   ....[2]....
        /*004c*/ 	.word	0x00004740


	//   ....[3]....
        /*0050*/ 	.word	0x00004770


	//   ....[4]....
        /*0054*/ 	.word	0x00005180


	//   ....[5]....
        /*0058*/ 	.word	0x00005270


	//----- nvinfo : EIATTR_COOP_GROUP_MASK_REGIDS
	.align		4
.L_39:
        /*005c*/ 	.byte	0x04, 0x29
        /*005e*/ 	.short	(.L_41 - .L_40)


	//   ....[0]....
.L_40:
        /*0060*/ 	.word	0xffffffff


	//   ....[1]....
        /*0064*/ 	.word	0xffffffff


	//   ....[2]....
        /*0068*/ 	.word	0xffffffff


	//   ....[3]....
        /*006c*/ 	.word	0xffffffff


	//   ....[4]....
        /*0070*/ 	.word	0xffffffff


	//   ....[5]....
        /*0074*/ 	.word	0xffffffff


	//   ....[6]....
        /*0078*/ 	.word	0xffffffff


	//   ....[7]....
        /*007c*/ 	.word	0xffffffff


	//   ....[8]....
        /*0080*/ 	.word	0xffffffff


	//   ....[9]....
        /*0084*/ 	.word	0xffffffff


	//   ....[10]....
        /*0088*/ 	.word	0xffffffff


	//   ....[11]....
        /*008c*/ 	.word	0xffffffff


	//   ....[12]....
        /*0090*/ 	.word	0xffffffff


	//----- nvinfo : EIATTR_COOP_GROUP_INSTR_OFFSETS
	.align		4
.L_41:
        /*0094*/ 	.byte	0x04, 0x28
        /*0096*/ 	.short	(.L_43 - .L_42)


	//   ....[0]....
.L_42:
        /*0098*/ 	.word	0x00000090


	//   ....[1]....
        /*009c*/ 	.word	0x000004d0


	//   ....[2]....
        /*00a0*/ 	.word	0x00000950


	//   ....[3]....
        /*00a4*/ 	.word	0x00000a90


	//   ....[4]....
        /*00a8*/ 	.word	0x00000b90


	//   ....[5]....
        /*00ac*/ 	.word	0x00000d00


	//   ....[6]....
        /*00b0*/ 	.word	0x00000ea0


	//   ....[7]....
        /*00b4*/ 	.word	0x00001f50


	//   ....[8]....
        /*00b8*/ 	.word	0x00003a20


	//   ....[9]....
        /*00bc*/ 	.word	0x00003c30


	//   ....[10]....
        /*00c0*/ 	.word	0x00003c60


	//   ....[11]....
        /*00c4*/ 	.word	0x00004600


	//   ....[12]....
        /*00c8*/ 	.word	0x00004830


	//----- nvinfo : EIATTR_VRC_CTA_INIT_COUNT
	.align		4
.L_43:
        /*00cc*/ 	.byte	0x02, 0x4a
        /*00ce*/ 	.byte	0x80
	.zero		1


	//----- nvinfo : EIATTR_SYSCALL_OFFSETS
	.align		4
        /*00d0*/ 	.byte	0x04, 0x46
        /*00d2*/ 	.short	(.L_45 - .L_44)


	//   ....[0]....
.L_44:
        /*00d4*/ 	.word	0x00005c90


	//   ....[1]....
        /*00d8*/ 	.word	0x00005dd0


	//   ....[2]....
        /*00dc*/ 	.word	0x00006530


	//----- nvinfo : EIATTR_MBARRIER_INSTR_OFFSETS
	.align		4
.L_45:
        /*00e0*/ 	.byte	0x04, 0x39
        /*00e2*/ 	.short	(.L_47 - .L_46)


	//   ....[0]....
.L_46:
        /*00e4*/ 	.word	0x000005d0
        /*00e8*/ 	.word	0x000000ff
        /*00ec*/ 	.word	0x00000000
        /*00f0*/ 	.short	0x0100
        /*00f2*/ 	.byte	0x05
	.zero		1


	//   ....[1]....
        /*00f4*/ 	.word	0x000005e0
        /*00f8*/ 	.word	0x000000ff
        /*00fc*/ 	.word	0x000000d8
        /*0100*/ 	.short	0x0100
        /*0102*/ 	.byte	0x05
	.zero		1


	//   ....[2]....
        /*0104*/ 	.word	0x000005f0
        /*0108*/ 	.word	0x000000ff
        /*010c*/ 	.word	0x00000008
        /*0110*/ 	.short	0x0100
        /*0112*/ 	.byte	0x05
	.zero		1


	//   ....[3]....
        /*0114*/ 	.word	0x00000600
        /*0118*/ 	.word	0x000000ff
        /*011c*/ 	.word	0x000000e0
        /*0120*/ 	.short	0x0100
        /*0122*/ 	.byte	0x05
	.zero		1


	//   ....[4]....
        /*0124*/ 	.word	0x00000610
        /*0128*/ 	.word	0x000000ff
        /*012c*/ 	.word	0x00000010
        /*0130*/ 	.short	0x0100
        /*0132*/ 	.byte	0x05
	.zero		1


	//   ....[5]....
        /*0134*/ 	.word	0x00000620
        /*0138*/ 	.word	0x000000ff
        /*013c*/ 	.word	0x000000e8
        /*0140*/ 	.short	0x0100
        /*0142*/ 	.byte	0x05
	.zero		1


	//   ....[6]....
        /*0144*/ 	.word	0x00000630
        /*0148*/ 	.word	0x000000ff
        /*014c*/ 	.word	0x00000018
        /*0150*/ 	.short	0x0100
        /*0152*/ 	.byte	0x05
	.zero		1


	//   ....[7]....
        /*0154*/ 	.word	0x00000640
        /*0158*/ 	.word	0x000000ff
        /*015c*/ 	.word	0x000000f0
        /*0160*/ 	.short	0x0100
        /*0162*/ 	.byte	0x05
	.zero		1


	//   ....[8]....
        /*0164*/ 	.word	0x00000650
        /*0168*/ 	.word	0x000000ff
        /*016c*/ 	.word	0x00000020
        /*0170*/ 	.short	0x0100
        /*0172*/ 	.byte	0x05
	.zero		1


	//   ....[9]....
        /*0174*/ 	.word	0x00000660
        /*0178*/ 	.word	0x000000ff
        /*017c*/ 	.word	0x000000f8
        /*0180*/ 	.short	0x0100
        /*0182*/ 	.byte	0x05
	.zero		1


	//   ....[10]....
        /*0184*/ 	.word	0x00000670
        /*0188*/ 	.word	0x000000ff
        /*018c*/ 	.word	0x00000028
        /*0190*/ 	.short	0x0100
        /*0192*/ 	.byte	0x05
	.zero		1


	//   ....[11]....
        /*0194*/ 	.word	0x00000680
        /*0198*/ 	.word	0x000000ff
        /*019c*/ 	.word	0x00000100
        /*01a0*/ 	.short	0x0100
        /*01a2*/ 	.byte	0x05
	.zero		1


	//   ....[12]....
        /*01a4*/ 	.word	0x00000690
        /*01a8*/ 	.word	0x000000ff
        /*01ac*/ 	.word	0x00000030
        /*01b0*/ 	.short	0x0100
        /*01b2*/ 	.byte	0x05
	.zero		1


	//   ....[13]....
        /*01b4*/ 	.word	0x000006a0
        /*01b8*/ 	.word	0x000000ff
        /*01bc*/ 	.word	0x00000108
        /*01c0*/ 	.short	0x0100
        /*01c2*/ 	.byte	0x05
	.zero		1


	//   ....[14]....
        /*01c4*/ 	.word	0x000006b0
        /*01c8*/ 	.word	0x000000ff
        /*01cc*/ 	.word	0x00000038
        /*01d0*/ 	.short	0x0100
        /*01d2*/ 	.byte	0x05
	.zero		1


	//   ....[15]....
        /*01d4*/ 	.word	0x000006c0
        /*01d8*/ 	.word	0x000000ff
        /*01dc*/ 	.word	0x00000110
        /*01e0*/ 	.short	0x0100
        /*01e2*/ 	.byte	0x05
	.zero		1


	//   ....[16]....
        /*01e4*/ 	.word	0x000006d0
        /*01e8*/ 	.word	0x000000ff
        /*01ec*/ 	.word	0x00000040
        /*01f0*/ 	.short	0x0100
        /*01f2*/ 	.byte	0x05
	.zero		1


	//   ....[17]....
        /*01f4*/ 	.word	0x000006e0
        /*01f8*/ 	.word	0x000000ff
        /*01fc*/ 	.word	0x00000118
        /*0200*/ 	.short	0x0100
        /*0202*/ 	.byte	0x05
	.zero		1


	//   ....[18]....
        /*0204*/ 	.word	0x000006f0
        /*0208*/ 	.word	0x000000ff
        /*020c*/ 	.word	0x00000048
        /*0210*/ 	.short	0x0100
        /*0212*/ 	.byte	0x05
	.zero		1


	//   ....[19]....
        /*0214*/ 	.word	0x00000700
        /*0218*/ 	.word	0x000000ff
        /*021c*/ 	.word	0x00000120
        /*0220*/ 	.short	0x0100
        /*0222*/ 	.byte	0x05
	.zero		1


	//   ....[20]....
        /*0224*/ 	.word	0x00000710
        /*0228*/ 	.word	0x000000ff
        /*022c*/ 	.word	0x00000050
        /*0230*/ 	.short	0x0100
        /*0232*/ 	.byte	0x05
	.zero		1


	//   ....[21]....
        /*0234*/ 	.word	0x00000720
        /*0238*/ 	.word	0x000000ff
        /*023c*/ 	.word	0x00000128
        /*0240*/ 	.short	0x0100
        /*0242*/ 	.byte	0x05
	.zero		1


	//   ....[22]....
        /*0244*/ 	.word	0x00000730
        /*0248*/ 	.word	0x000000ff
        /*024c*/ 	.word	0x00000058
        /*0250*/ 	.short	0x0100
        /*0252*/ 	.byte	0x05
	.zero		1


	//   ....[23]....
        /*0254*/ 	.word	0x00000740
        /*0258*/ 	.word	0x000000ff
        /*025c*/ 	.word	0x00000130
        /*0260*/ 	.short	0x0100
        /*0262*/ 	.byte	0x05
	.zero		1


	//   ....[24]....
        /*0264*/ 	.word	0x00000750
        /*0268*/ 	.word	0x000000ff
        /*026c*/ 	.word	0x00000060
        /*0270*/ 	.short	0x0100
        /*0272*/ 	.byte	0x05
	.zero		1


	//   ....[25]....
        /*0274*/ 	.word	0x00000760
        /*0278*/ 	.word	0x000000ff
        /*027c*/ 	.word	0x00000138
        /*0280*/ 	.short	0x0100
        /*0282*/ 	.byte	0x05
	.zero		1


	//   ....[26]....
        /*0284*/ 	.word	0x00000770
        /*0288*/ 	.word	0x000000ff
        /*028c*/ 	.word	0x00000068
        /*0290*/ 	.short	0x0100
        /*0292*/ 	.byte	0x05
	.zero		1


	//   ....[27]....
        /*0294*/ 	.word	0x00000780
        /*0298*/ 	.word	0x000000ff
        /*029c*/ 	.word	0x00000140
        /*02a0*/ 	.short	0x0100
        /*02a2*/ 	.byte	0x05
	.zero		1


	//   ....[28]....
        /*02a4*/ 	.word	0x00000790
        /*02a8*/ 	.word	0x000000ff
        /*02ac*/ 	.word	0x00000070
        /*02b0*/ 	.short	0x0100
        /*02b2*/ 	.byte	0x05
	.zero		1


	//   ....[29]....
        /*02b4*/ 	.word	0x000007a0
        /*02b8*/ 	.word	0x000000ff
        /*02bc*/ 	.word	0x00000148
        /*02c0*/ 	.short	0x0100
        /*02c2*/ 	.byte	0x05
	.zero		1


	//   ....[30]....
        /*02c4*/ 	.word	0x000007b0
        /*02c8*/ 	.word	0x000000ff
        /*02cc*/ 	.word	0x00000078
        /*02d0*/ 	.short	0x0100
        /*02d2*/ 	.byte	0x05
	.zero		1


	//   ....[31]....
        /*02d4*/ 	.word	0x000007c0
        /*02d8*/ 	.word	0x000000ff
        /*02dc*/ 	.word	0x00000150
        /*02e0*/ 	.short	0x0100
        /*02e2*/ 	.byte	0x05
	.zero		1


	//   ....[32]....
        /*02e4*/ 	.word	0x000007d0
        /*02e8*/ 	.word	0x000000ff
        /*02ec*/ 	.word	0x00000080
        /*02f0*/ 	.short	0x0100
        /*02f2*/ 	.byte	0x05
	.zero		1


	//   ....[33]....
        /*02f4*/ 	.word	0x000007e0
        /*02f8*/ 	.word	0x000000ff
        /*02fc*/ 	.word	0x00000158
        /*0300*/ 	.short	0x0100
        /*0302*/ 	.byte	0x05
	.zero		1


	//   ....[34]....
        /*0304*/ 	.word	0x000007f0
        /*0308*/ 	.word	0x000000ff
        /*030c*/ 	.word	0x00000088
        /*0310*/ 	.short	0x0100
        /*0312*/ 	.byte	0x05
	.zero		1


	//   ....[35]....
        /*0314*/ 	.word	0x00000800
        /*0318*/ 	.word	0x000000ff
        /*031c*/ 	.word	0x00000160
        /*0320*/ 	.short	0x0100
        /*0322*/ 	.byte	0x05
	.zero		1


	//   ....[36]....
        /*0324*/ 	.word	0x00000810
        /*0328*/ 	.word	0x000000ff
        /*032c*/ 	.word	0x00000090
        /*0330*/ 	.short	0x0100
        /*0332*/ 	.byte	0x05
	.zero		1


	//   ....[37]....
        /*0334*/ 	.word	0x00000820
        /*0338*/ 	.word	0x000000ff
        /*033c*/ 	.word	0x00000168
        /*0340*/ 	.short	0x0100
        /*0342*/ 	.byte	0x05
	.zero		1


	//   ....[38]....
        /*0344*/ 	.word	0x00000830
        /*0348*/ 	.word	0x000000ff
        /*034c*/ 	.word	0x00000098
        /*0350*/ 	.short	0x0100
        /*0352*/ 	.byte	0x05
	.zero		1


	//   ....[39]....
        /*0354*/ 	.word	0x00000840
        /*0358*/ 	.word	0x000000ff
        /*035c*/ 	.word	0x00000170
        /*0360*/ 	.short	0x0100
        /*0362*/ 	.byte	0x05
	.zero		1


	//   ....[40]....
        /*0364*/ 	.word	0x00000850
        /*0368*/ 	.word	0x000000ff
        /*036c*/ 	.word	0x000000a0
        /*0370*/ 	.short	0x0100
        /*0372*/ 	.byte	0x05
	.zero		1


	//   ....[41]....
        /*0374*/ 	.word	0x00000860
        /*0378*/ 	.word	0x000000ff
        /*037c*/ 	.word	0x00000178
        /*0380*/ 	.short	0x0100
        /*0382*/ 	.byte	0x05
	.zero		1


	//   ....[42]....
        /*0384*/ 	.word	0x00000870
        /*0388*/ 	.word	0x000000ff
        /*038c*/ 	.word	0x000000a8
        /*0390*/ 	.short	0x0100
        /*0392*/ 	.byte	0x05
	.zero		1


	//   ....[43]....
        /*0394*/ 	.word	0x00000880
        /*0398*/ 	.word	0x000000ff
        /*039c*/ 	.word	0x00000180
        /*03a0*/ 	.short	0x0100
        /*03a2*/ 	.byte	0x05
	.zero		1


	//   ....[44]....
        /*03a4*/ 	.word	0x00000890
        /*03a8*/ 	.word	0x000000ff
        /*03ac*/ 	.word	0x000000b0
        /*03b0*/ 	.short	0x0100
        /*03b2*/ 	.byte	0x05
	.zero		1


	//   ....[45]....
        /*03b4*/ 	.word	0x000008a0
        /*03b8*/ 	.word	0x000000ff
        /*03bc*/ 	.word	0x00000188
        /*03c0*/ 	.short	0x0100
        /*03c2*/ 	.byte	0x05
	.zero		1


	//   ....[46]....
        /*03c4*/ 	.word	0x000008b0
        /*03c8*/ 	.word	0x000000ff
        /*03cc*/ 	.word	0x000000b8
        /*03d0*/ 	.short	0x0100
        /*03d2*/ 	.byte	0x05
	.zero		1


	//   ....[47]....
        /*03d4*/ 	.word	0x000008c0
        /*03d8*/ 	.word	0x000000ff
        /*03dc*/ 	.word	0x00000190
        /*03e0*/ 	.short	0x0100
        /*03e2*/ 	.byte	0x05
	.zero		1


	//   ....[48]....
        /*03e4*/ 	.word	0x000008d0
        /*03e8*/ 	.word	0x000000ff
        /*03ec*/ 	.word	0x000000c0
        /*03f0*/ 	.short	0x0100
        /*03f2*/ 	.byte	0x05
	.zero		1


	//   ....[49]....
        /*03f4*/ 	.word	0x000008e0
        /*03f8*/ 	.word	0x000000ff
        /*03fc*/ 	.word	0x00000198
        /*0400*/ 	.short	0x0100
        /*0402*/ 	.byte	0x05
	.zero		1


	//   ....[50]....
        /*0404*/ 	.word	0x000008f0
        /*0408*/ 	.word	0x000000ff
        /*040c*/ 	.word	0x000000c8
        /*0410*/ 	.short	0x0100
        /*0412*/ 	.byte	0x05
	.zero		1


	//   ....[51]....
        /*0414*/ 	.word	0x00000900
        /*0418*/ 	.word	0x000000ff
        /*041c*/ 	.word	0x000001a0
        /*0420*/ 	.short	0x0100
        /*0422*/ 	.byte	0x05
	.zero		1


	//   ....[52]....
        /*0424*/ 	.word	0x00000910
        /*0428*/ 	.word	0x000000ff
        /*042c*/ 	.word	0x000000d0
        /*0430*/ 	.short	0x0100
        /*0432*/ 	.byte	0x05
	.zero		1


	//   ....[53]....
        /*0434*/ 	.word	0x00000920
        /*0438*/ 	.word	0x000000ff
        /*043c*/ 	.word	0x000001a8
        /*0440*/ 	.short	0x0100
        /*0442*/ 	.byte	0x05
	.zero		1


	//   ....[54]....
        /*0444*/ 	.word	0x00000a60
        /*0448*/ 	.word	0x000000ff
        /*044c*/ 	.word	0x000001b0
        /*0450*/ 	.short	0x0100
        /*0452*/ 	.byte	0x06
	.zero		1


	//   ....[55]....
        /*0454*/ 	.word	0x00000a70
        /*0458*/ 	.word	0x000000ff
        /*045c*/ 	.word	0x000001b8
        /*0460*/ 	.short	0x0100
        /*0462*/ 	.byte	0x06
	.zero		1


	//   ....[56]....
        /*0464*/ 	.word	0x00000b60
        /*0468*/ 	.word	0x000000ff
        /*046c*/ 	.word	0x000001c0
        /*0470*/ 	.short	0x0100
        /*0472*/ 	.byte	0x05
	.zero		1


	//   ....[57]....
        /*0474*/ 	.word	0x00000b70
        /*0478*/ 	.word	0x000000ff
        /*047c*/ 	.word	0x000001c8
        /*0480*/ 	.short	0x0100
        /*0482*/ 	.byte	0x05
	.zero		1


	//   ....[58]....
        /*0484*/ 	.word	0x00000cb0
        /*0488*/ 	.word	0x000000ff
        /*048c*/ 	.word	0x000001d0
        /*0490*/ 	.short	0x0100
        /*0492*/ 	.byte	0x05
	.zero		1


	//   ....[59]....
        /*0494*/ 	.word	0x00000cc0
        /*0498*/ 	.word	0x000000ff
        /*049c*/ 	.word	0x000001e0
        /*04a0*/ 	.short	0x0100
        /*04a2*/ 	.byte	0x05
	.zero		1


	//   ....[60]....
        /*04a4*/ 	.word	0x00000cd0
        /*04a8*/ 	.word	0x000000ff
        /*04ac*/ 	.word	0x000001d8
        /*04b0*/ 	.short	0x0100
        /*04b2*/ 	.byte	0x05
	.zero		1


	//   ....[61]....
        /*04b4*/ 	.word	0x00000ce0
        /*04b8*/ 	.word	0x000000ff
        /*04bc*/ 	.word	0x000001e8
        /*04c0*/ 	.short	0x0100
        /*04c2*/ 	.byte	0x05
	.zero		1


	//   ....[62]....
        /*04c4*/ 	.word	0x00000e10
        /*04c8*/ 	.word	0x000000ff
        /*04cc*/ 	.word	0x000001f0
        /*04d0*/ 	.short	0x0100
        /*04d2*/ 	.byte	0x06
	.zero		1


	//   ....[63]....
        /*04d4*/ 	.word	0x00000e20
        /*04d8*/ 	.word	0x000000ff
        /*04dc*/ 	.word	0x00000210
        /*04e0*/ 	.short	0x0100
        /*04e2*/ 	.byte	0x06
	.zero		1


	//   ....[64]....
        /*04e4*/ 	.word	0x00000e30
        /*04e8*/ 	.word	0x000000ff
        /*04ec*/ 	.word	0x000001f8
        /*04f0*/ 	.short	0x0100
        /*04f2*/ 	.byte	0x06
	.zero		1


	//   ....[65]....
        /*04f4*/ 	.word	0x00000e40
        /*04f8*/ 	.word	0x000000ff
        /*04fc*/ 	.word	0x00000218
        /*0500*/ 	.short	0x0100
        /*0502*/ 	.byte	0x06
	.zero		1


	//   ....[66]....
        /*0504*/ 	.word	0x00000e50
        /*0508*/ 	.word	0x000000ff
        /*050c*/ 	.word	0x00000200
        /*0510*/ 	.short	0x0100
        /*0512*/ 	.byte	0x06
	.zero		1


	//   ....[67]....
        /*0514*/ 	.word	0x00000e60
        /*0518*/ 	.word	0x000000ff
        /*051c*/ 	.word	0x00000220
        /*0520*/ 	.short	0x0100
        /*0522*/ 	.byte	0x06
	.zero		1


	//   ....[68]....
        /*0524*/ 	.word	0x00000e70
        /*0528*/ 	.word	0x000000ff
        /*052c*/ 	.word	0x00000208
        /*0530*/ 	.short	0x0100
        /*0532*/ 	.byte	0x06
	.zero		1


	//   ....[69]....
        /*0534*/ 	.word	0x00000e80
        /*0538*/ 	.word	0x000000ff
        /*053c*/ 	.word	0x00000228
        /*0540*/ 	.short	0x0100
        /*0542*/ 	.byte	0x06
	.zero		1


	//   ....[70]....
        /*0544*/ 	.word	0x00000f70
        /*0548*/ 	.word	0x000000ff
        /*054c*/ 	.word	0x00000230
        /*0550*/ 	.short	0x0100
        /*0552*/ 	.byte	0x05
	.zero		1


	//   ....[71]....
        /*0554*/ 	.word	0x00000f80
        /*0558*/ 	.word	0x000000ff
        /*055c*/ 	.word	0x00000240
        /*0560*/ 	.short	0x0100
        /*0562*/ 	.byte	0x05
	.zero		1


	//   ....[72]....
        /*0564*/ 	.word	0x00000f90
        /*0568*/ 	.word	0x000000ff
        /*056c*/ 	.word	0x00000238
        /*0570*/ 	.short	0x0100
        /*0572*/ 	.byte	0x05
	.zero		1


	//   ....[73]....
        /*0574*/ 	.word	0x00000fa0
        /*0578*/ 	.word	0x000000ff
        /*057c*/ 	.word	0x00000248
        /*0580*/ 	.short	0x0100
        /*0582*/ 	.byte	0x05
	.zero		1


	//   ....[74]....
        /*0584*/ 	.word	0x00001870
        /*0588*/ 	.word	0x00000003
        /*058c*/ 	.word	0x00000240
        /*0590*/ 	.short	0x010a
        /*0592*/ 	.byte	0xff
	.zero		1


	//   ....[75]....
        /*0594*/ 	.word	0x000018a0
        /*0598*/ 	.word	0x00000003
        /*059c*/ 	.word	0x00000230
        /*05a0*/ 	.short	0x0101
        /*05a2*/ 	.byte	0xff
	.zero		1


	//   ....[76]....
        /*05a4*/ 	.word	0x00001970
        /*05a8*/ 	.word	0x000000ff
        /*05ac*/ 	.word	0x000000d8
        /*05b0*/ 	.short	0x010a
        /*05b2*/ 	.byte	0x08
	.zero		1


	//   ....[77]....
        /*05b4*/ 	.word	0x00001a10
        /*05b8*/ 	.word	0x000000ff
        /*05bc*/ 	.word	0x000000d8
        /*05c0*/ 	.short	0x010a
        /*05c2*/ 	.byte	0x21
	.zero		1


	//   ....[78]....
        /*05c4*/ 	.word	0x00001b70
        /*05c8*/ 	.word	0x000000ff
        /*05cc*/ 	.word	0x000000d8
        /*05d0*/ 	.short	0x010a
        /*05d2*/ 	.byte	0x08
	.zero		1


	//   ....[79]....
        /*05d4*/ 	.word	0x00001c60
        /*05d8*/ 	.word	0x000000ff
        /*05dc*/ 	.word	0x000001c8
        /*05e0*/ 	.short	0x0101
        /*05e2*/ 	.byte	0x04
	.zero		1


	//   ....[80]....
        /*05e4*/ 	.word	0x00001c80
        /*05e8*/ 	.word	0x000000ff
        /*05ec*/ 	.word	0x000000d8
        /*05f0*/ 	.short	0x010a
        /*05f2*/ 	.byte	0x08
	.zero		1


	//   ....[81]....
        /*05f4*/ 	.word	0x00001d00
        /*05f8*/ 	.word	0x000000ff
        /*05fc*/ 	.word	0x000000d8
        /*0600*/ 	.short	0x010a
        /*0602*/ 	.byte	0x11
	.zero		1


	//   ....[82]....
        /*0604*/ 	.word	0x00001e60
        /*0608*/ 	.word	0x000000ff
        /*060c*/ 	.word	0x000000d8
        /*0610*/ 	.short	0x010a
        /*0612*/ 	.byte	0x08
	.zero		1


	//   ....[83]....
        /*0614*/ 	.word	0x00001f80
        /*0618*/ 	.word	0x00000002
        /*061c*/ 	.word	0x000001d0
        /*0620*/ 	.short	0x010a
        /*0622*/ 	.byte	0xff
	.zero		1


	//   ....[84]....
        /*0624*/ 	.word	0x00002040
        /*0628*/ 	.word	0x00000002
        /*062c*/ 	.word	0x00000000
        /*0630*/ 	.short	0x0101
        /*0632*/ 	.byte	0xff
	.zero		1


	//   ....[85]....
        /*0634*/ 	.word	0x000025a0
        /*0638*/ 	.word	0x000000ff
        /*063c*/ 	.word	0x00000000
        /*0640*/ 	.short	0x010a
        /*0642*/ 	.byte	0x05
	.zero		1


	//   ....[86]....
        /*0644*/ 	.word	0x00002630
        /*0648*/ 	.word	0x000000ff
        /*064c*/ 	.word	0x00000000
        /*0650*/ 	.short	0x010a
        /*0652*/ 	.byte	0x05
	.zero		1


	//   ....[87]....
        /*0654*/ 	.word	0x000026c0
        /*0658*/ 	.word	0x000000ff
        /*065c*/ 	.word	0x00000000
        /*0660*/ 	.short	0x010a
        /*0662*/ 	.byte	0x05
	.zero		1


	//   ....[88]....
        /*0664*/ 	.word	0x00002750
        /*0668*/ 	.word	0x000000ff
        /*066c*/ 	.word	0x00000000
        /*0670*/ 	.short	0x010a
        /*0672*/ 	.byte	0x05
	.zero		1


	//   ....[89]....
        /*0674*/ 	.word	0x000027e0
        /*0678*/ 	.word	0x000000ff
        /*067c*/ 	.word	0x00000000
        /*0680*/ 	.short	0x010a
        /*0682*/ 	.byte	0x05
	.zero		1


	//   ....[90]....
        /*0684*/ 	.word	0x00002870
        /*0688*/ 	.word	0x000000ff
        /*068c*/ 	.word	0x00000000
        /*0690*/ 	.short	0x010a
        /*0692*/ 	.byte	0x05
	.zero		1


	//   ....[91]....
        /*0694*/ 	.word	0x00002900
        /*0698*/ 	.word	0x000000ff
        /*069c*/ 	.word	0x00000000
        /*06a0*/ 	.short	0x010a
        /*06a2*/ 	.byte	0x05
	.zero		1


	//   ....[92]....
        /*06a4*/ 	.word	0x00002990
        /*06a8*/ 	.word	0x000000ff
        /*06ac*/ 	.word	0x00000000
        /*06b0*/ 	.short	0x010a
        /*06b2*/ 	.byte	0x05
	.zero		1


	//   ....[93]....
        /*06b4*/ 	.word	0x00002a20
        /*06b8*/ 	.word	0x000000ff
        /*06bc*/ 	.word	0x00000000
        /*06c0*/ 	.short	0x010a
        /*06c2*/ 	.byte	0x05
	.zero		1


	//   ....[94]....
        /*06c4*/ 	.word	0x00002ab0
        /*06c8*/ 	.word	0x000000ff
        /*06cc*/ 	.word	0x00000000
        /*06d0*/ 	.short	0x010a
        /*06d2*/ 	.byte	0x05
	.zero		1


	//   ....[95]....
        /*06d4*/ 	.word	0x00002b40
        /*06d8*/ 	.word	0x000000ff
        /*06dc*/ 	.word	0x00000000
        /*06e0*/ 	.short	0x010a
        /*06e2*/ 	.byte	0x05
	.zero		1


	//   ....[96]....
        /*06e4*/ 	.word	0x00002bd0
        /*06e8*/ 	.word	0x000000ff
        /*06ec*/ 	.word	0x00000000
        /*06f0*/ 	.short	0x010a
        /*06f2*/ 	.byte	0x05
	.zero		1


	//   ....[97]....
        /*06f4*/ 	.word	0x00002c60
        /*06f8*/ 	.word	0x000000ff
        /*06fc*/ 	.word	0x00000000
        /*0700*/ 	.short	0x010a
        /*0702*/ 	.byte	0x05
	.zero		1


	//   ....[98]....
        /*0704*/ 	.word	0x00002cf0
        /*0708*/ 	.word	0x000000ff
        /*070c*/ 	.word	0x00000000
        /*0710*/ 	.short	0x010a
        /*0712*/ 	.byte	0x05
	.zero		1


	//   ....[99]....
        /*0714*/ 	.word	0x00002d80
        /*0718*/ 	.word	0x000000ff
        /*071c*/ 	.word	0x00000000
        /*0720*/ 	.short	0x010a
        /*0722*/ 	.byte	0x05
	.zero		1


	//   ....[100]....
        /*0724*/ 	.word	0x00002e10
        /*0728*/ 	.word	0x000000ff
        /*072c*/ 	.word	0x00000000
        /*0730*/ 	.short	0x010a
        /*0732*/ 	.byte	0x05
	.zero		1


	//   ....[101]....
        /*0734*/ 	.word	0x00002ea0
        /*0738*/ 	.word	0x000000ff
        /*073c*/ 	.word	0x00000000
        /*0740*/ 	.short	0x010a
        /*0742*/ 	.byte	0x05
	.zero		1


	//   ....[102]....
        /*0744*/ 	.word	0x00002f30
        /*0748*/ 	.word	0x000000ff
        /*074c*/ 	.word	0x00000000
        /*0750*/ 	.short	0x010a
        /*0752*/ 	.byte	0x05
	.zero		1


	//   ....[103]....
        /*0754*/ 	.word	0x00002fc0
        /*0758*/ 	.word	0x000000ff
        /*075c*/ 	.word	0x00000000
        /*0760*/ 	.short	0x010a
        /*0762*/ 	.byte	0x05
	.zero		1


	//   ....[104]....
        /*0764*/ 	.word	0x00003050
        /*0768*/ 	.word	0x000000ff
        /*076c*/ 	.word	0x00000000
        /*0770*/ 	.short	0x010a
        /*0772*/ 	.byte	0x05
	.zero		1


	//   ....[105]....
        /*0774*/ 	.word	0x000030e0
        /*0778*/ 	.word	0x000000ff
        /*077c*/ 	.word	0x00000000
        /*0780*/ 	.short	0x010a
        /*0782*/ 	.byte	0x05
	.zero		1


	//   ....[106]....
        /*0784*/ 	.word	0x00003170
        /*0788*/ 	.word	0x000000ff
        /*078c*/ 	.word	0x00000000
        /*0790*/ 	.short	0x010a
        /*0792*/ 	.byte	0x05
	.zero		1


	//   ....[107]....
        /*0794*/ 	.word	0x00003200
        /*0798*/ 	.word	0x000000ff
        /*079c*/ 	.word	0x00000000
        /*07a0*/ 	.short	0x010a
        /*07a2*/ 	.byte	0x05
	.zero		1


	//   ....[108]....
        /*07a4*/ 	.word	0x00003290
        /*07a8*/ 	.word	0x000000ff
        /*07ac*/ 	.word	0x00000000
        /*07b0*/ 	.short	0x010a
        /*07b2*/ 	.byte	0x05
	.zero		1


	//   ....[109]....
        /*07b4*/ 	.word	0x00003320
        /*07b8*/ 	.word	0x000000ff
        /*07bc*/ 	.word	0x00000000
        /*07c0*/ 	.short	0x010a
        /*07c2*/ 	.byte	0x05
	.zero		1


	//   ....[110]....
        /*07c4*/ 	.word	0x000033b0
        /*07c8*/ 	.word	0x000000ff
        /*07cc*/ 	.word	0x00000000
        /*07d0*/ 	.short	0x010a
        /*07d2*/ 	.byte	0x05
	.zero		1


	//   ....[111]....
        /*07d4*/ 	.word	0x00003450
        /*07d8*/ 	.word	0x00000000
        /*07dc*/ 	.word	0x00000000
        /*07e0*/ 	.short	0x010a
        /*07e2*/ 	.byte	0xff
	.zero		1


	//   ....[112]....
        /*07e4*/ 	.word	0x00003570
        /*07e8*/ 	.word	0x00000000
        /*07ec*/ 	.word	0x00000230
        /*07f0*/ 	.short	0x010a
        /*07f2*/ 	.byte	0xff
	.zero		1


	//   ....[113]....
        /*07f4*/ 	.word	0x000035d0
        /*07f8*/ 	.word	0x00000004
        /*07fc*/ 	.word	0x00000000
        /*0800*/ 	.short	0x0101
        /*0802*/ 	.byte	0xff
	.zero		1


	//   ....[114]....
        /*0804*/ 	.word	0x000035f0
        /*0808*/ 	.word	0x000000ff
        /*080c*/ 	.word	0x000001e0
        /*0810*/ 	.short	0x010a
        /*0812*/ 	.byte	0x05
	.zero		1


	//   ....[115]....
        /*0814*/ 	.word	0x00003710
        /*0818*/ 	.word	0x00000000
        /*081c*/ 	.word	0x000001d0
        /*0820*/ 	.short	0x010a
        /*0822*/ 	.byte	0xff
	.zero		1


	//   ....[116]....
        /*0824*/ 	.word	0x00003820
        /*0828*/ 	.word	0x00000000
        /*082c*/ 	.word	0x00000000
        /*0830*/ 	.short	0x0101
        /*0832*/ 	.byte	0xff
	.zero		1


	//   ....[117]....
        /*0834*/ 	.word	0x000038b0
        /*0838*/ 	.word	0x000000ff
        /*083c*/ 	.word	0x000001e0
        /*0840*/ 	.short	0x0106
        /*0842*/ 	.byte	0x05
	.zero		1


	//   ....[118]....
        /*0844*/ 	.word	0x000038d0
        /*0848*/ 	.word	0x000000ff
        /*084c*/ 	.word	0x000001e0
        /*0850*/ 	.short	0x010a
        /*0852*/ 	.byte	0x05
	.zero		1


	//   ....[119]....
        /*0854*/ 	.word	0x00003960
        /*0858*/ 	.word	0x000000ff
        /*085c*/ 	.word	0x000001e0
        /*0860*/ 	.short	0x0106
        /*0862*/ 	.byte	0x04
	.zero		1


	//   ....[120]....
        /*0864*/ 	.word	0x000039a0
        /*0868*/ 	.word	0x00000000
        /*086c*/ 	.word	0x000001e0
        /*0870*/ 	.short	0x010a
        /*0872*/ 	.byte	0xff
	.zero		1


	//   ....[121]....
        /*0874*/ 	.word	0x00003e90
        /*0878*/ 	.word	0x00000000
        /*087c*/ 	.word	0x000001d0
        /*0880*/ 	.short	0x010a
        /*0882*/ 	.byte	0xff
	.zero		1


	//   ....[122]....
        /*0884*/ 	.word	0x00003f90
        /*0888*/ 	.word	0x00000003
        /*088c*/ 	.word	0x00000000
        /*0890*/ 	.short	0x0101
        /*0892*/ 	.byte	0xff
	.zero		1


	//   ....[123]....
        /*0894*/ 	.word	0x00003fa0
        /*0898*/ 	.word	0x000000ff
        /*089c*/ 	.word	0x00000000
        /*08a0*/ 	.short	0x010a
        /*08a2*/ 	.byte	0x04
	.zero		1


	//   ....[124]....
        /*08a4*/ 	.word	0x00004020
        /*08a8*/ 	.word	0x000000ff
        /*08ac*/ 	.word	0x00000210
        /*08b0*/ 	.short	0x010a
        /*08b2*/ 	.byte	0x08
	.zero		1


	//   ....[125]....
        /*08b4*/ 	.word	0x00004100
        /*08b8*/ 	.word	0x000000ff
        /*08bc*/ 	.word	0x00000000
        /*08c0*/ 	.short	0x010a
        /*08c2*/ 	.byte	0x07
	.zero		1


	//   ....[126]....
        /*08c4*/ 	.word	0x00004240
        /*08c8*/ 	.word	0x000000ff
        /*08cc*/ 	.word	0x00000000
        /*08d0*/ 	.short	0x010a
        /*08d2*/ 	.byte	0x04
	.zero		1


	//   ....[127]....
        /*08d4*/ 	.word	0x00004430
        /*08d8*/ 	.word	0x000000ff
        /*08dc*/ 	.word	0x00000000
        /*08e0*/ 	.short	0x010a
        /*08e2*/ 	.byte	0x05
	.zero		1


	//   ....[128]....
        /*08e4*/ 	.word	0x000044c0
        /*08e8*/ 	.word	0x000000ff
        /*08ec*/ 	.word	0x00000000
        /*08f0*/ 	.short	0x010a
        /*08f2*/ 	.byte	0x05
	.zero		1


	//   ....[129]....
        /*08f4*/ 	.word	0x00004550
        /*08f8*/ 	.word	0x000000ff
        /*08fc*/ 	.word	0x00000000
        /*0900*/ 	.short	0x010a
        /*0902*/ 	.byte	0x05
	.zero		1


	//   ....[130]....
        /*0904*/ 	.word	0x000045e0
        /*0908*/ 	.word	0x000000ff
        /*090c*/ 	.word	0x00000000
        /*0910*/ 	.short	0x010a
        /*0912*/ 	.byte	0x07
	.zero		1


	//   ....[131]....
        /*0914*/ 	.word	0x00004a20
        /*0918*/ 	.word	0x00000000
        /*091c*/ 	.word	0x000001d0
        /*0920*/ 	.short	0x010a
        /*0922*/ 	.byte	0xff
	.zero		1


	//   ....[132]....
        /*0924*/ 	.word	0x00004b10
        /*0928*/ 	.word	0x00000000
        /*092c*/ 	.word	0x00000000
        /*0930*/ 	.short	0x0101
        /*0932*/ 	.byte	0xff
	.zero		1


	//   ....[133]....
        /*0934*/ 	.word	0x00004e30
        /*0938*/ 	.word	0x000000ff
        /*093c*/ 	.word	0x000001c8
        /*0940*/ 	.short	0x010a
        /*0942*/ 	.byte	0x06
	.zero		1


	//   ....[134]....
        /*0944*/ 	.word	0x00004fb0
        /*0948*/ 	.word	0x000000ff
        /*094c*/ 	.word	0x000001b8
        /*0950*/ 	.short	0x010a
        /*0952*/ 	.byte	0x06
	.zero		1


	//   ....[135]....
        /*0954*/ 	.word	0x000052e0
        /*0958*/ 	.word	0x000000ff
        /*095c*/ 	.word	0x000001b0
        /*0960*/ 	.short	0x010b
        /*0962*/ 	.byte	0x06
	.zero		1


	//   ....[136]....
        /*0964*/ 	.word	0x00005300
        /*0968*/ 	.word	0x000000ff
        /*096c*/ 	.word	0x00000000
        /*0970*/ 	.short	0x0101
        /*0972*/ 	.byte	0x25
	.zero		1


	//   ....[137]....
        /*0974*/ 	.word	0x00005340
        /*0978*/ 	.word	0x00000000
        /*097c*/ 	.word	0x000001b8
        /*0980*/ 	.short	0x010a
        /*0982*/ 	.byte	0xff
	.zero		1


	//   ....[138]....
        /*0984*/ 	.word	0x000056a0
        /*0988*/ 	.word	0x00000000
        /*098c*/ 	.word	0x000001d0
        /*0990*/ 	.short	0x010a
        /*0992*/ 	.byte	0xff
	.zero		1


	//   ....[139]....
        /*0994*/ 	.word	0x000057b0
        /*0998*/ 	.word	0x00000000
        /*099c*/ 	.word	0x00000000
        /*09a0*/ 	.short	0x0101
        /*09a2*/ 	.byte	0xff
	.zero		1


	//   ....[140]....
        /*09a4*/ 	.word	0x00006160
        /*09a8*/ 	.word	0x000000ff
        /*09ac*/ 	.word	0x000001b0
        /*09b0*/ 	.short	0x010a
        /*09b2*/ 	.byte	0x2b
	.zero		1


	//   ....[141]....
        /*09b4*/ 	.word	0x00006180
        /*09b8*/ 	.word	0x0000005c
        /*09bc*/ 	.word	0x000001f0
        /*09c0*/ 	.short	0x010a
        /*09c2*/ 	.byte	0xff
	.zero		1


	//   ....[142]....
        /*09c4*/ 	.word	0x000062d0
        /*09c8*/ 	.word	0x000000ff
        /*09cc*/ 	.word	0x000001b0
        /*09d0*/ 	.short	0x010a
        /*09d2*/ 	.byte	0x2b
	.zero		1


	//   ....[143]....
        /*09d4*/ 	.word	0x000063b0
        /*09d8*/ 	.word	0x000000ff
        /*09dc*/ 	.word	0x00000000
        /*09e0*/ 	.short	0x0101
        /*09e2*/ 	.byte	0x04
	.zero		1


	//   ....[144]....
        /*09e4*/ 	.word	0x00006410
        /*09e8*/ 	.word	0x0000005c
        /*09ec*/ 	.word	0x000001f0
        /*09f0*/ 	.short	0x010a
        /*09f2*/ 	.byte	0xff
	.zero		1


	//   ....[145]....
        /*09f4*/ 	.word	0x000067e0
        /*09f8*/ 	.word	0x000000ff
        /*09fc*/ 	.word	0x00000000
        /*0a00*/ 	.short	0x0101
        /*0a02*/ 	.byte	0x05
	.zero		1


	//   ....[146]....
        /*0a04*/ 	.word	0x00007070
        /*0a08*/ 	.word	0x00000003
        /*0a0c*/ 	.word	0x00000240
        /*0a10*/ 	.short	0x010a
        /*0a12*/ 	.byte	0xff
	.zero		1


	//   ....[147]....
        /*0a14*/ 	.word	0x000070d0
        /*0a18*/ 	.word	0x00000002
        /*0a1c*/ 	.word	0x000000d8
        /*0a20*/ 	.short	0x010a
        /*0a22*/ 	.byte	0xff
	.zero		1


	//   ....[148]....
        /*0a24*/ 	.word	0x00007130
        /*0a28*/ 	.word	0x00000002
        /*0a2c*/ 	.word	0x000000d8
        /*0a30*/ 	.short	0x010a
        /*0a32*/ 	.byte	0xff
	.zero		1


	//   ....[149]....
        /*0a34*/ 	.word	0x00007180
        /*0a38*/ 	.word	0x00000002
        /*0a3c*/ 	.word	0x000001d0
        /*0a40*/ 	.short	0x010a
        /*0a42*/ 	.byte	0xff
	.zero		1


	//   ....[150]....
        /*0a44*/ 	.word	0x000071e0
        /*0a48*/ 	.word	0x00000000
        /*0a4c*/ 	.word	0x00000000
        /*0a50*/ 	.short	0x010a
        /*0a52*/ 	.byte	0xff
	.zero		1


	//   ....[151]....
        /*0a54*/ 	.word	0x00007240
        /*0a58*/ 	.word	0x00000000
        /*0a5c*/ 	.word	0x00000000
        /*0a60*/ 	.short	0x010a
        /*0a62*/ 	.byte	0xff
	.zero		1


	//   ....[152]....
        /*0a64*/ 	.word	0x000072a0
        /*0a68*/ 	.word	0x00000000
        /*0a6c*/ 	.word	0x00000000
        /*0a70*/ 	.short	0x010a
        /*0a72*/ 	.byte	0xff
	.zero		1


	//   ....[153]....
        /*0a74*/ 	.word	0x00007300
        /*0a78*/ 	.word	0x00000000
        /*0a7c*/ 	.word	0x00000000
        /*0a80*/ 	.short	0x010a
        /*0a82*/ 	.byte	0xff
	.zero		1


	//   ....[154]....
        /*0a84*/ 	.word	0x00007360
        /*0a88*/ 	.word	0x00000000
        /*0a8c*/ 	.word	0x00000000
        /*0a90*/ 	.short	0x010a
        /*0a92*/ 	.byte	0xff
	.zero		1


	//   ....[155]....
        /*0a94*/ 	.word	0x000073c0
        /*0a98*/ 	.word	0x00000000
        /*0a9c*/ 	.word	0x00000000
        /*0aa0*/ 	.short	0x010a
        /*0aa2*/ 	.byte	0xff
	.zero		1


	//   ....[156]....
        /*0aa4*/ 	.word	0x00007420
        /*0aa8*/ 	.word	0x00000000
        /*0aac*/ 	.word	0x00000000
        /*0ab0*/ 	.short	0x010a
        /*0ab2*/ 	.byte	0xff
	.zero		1


	//   ....[157]....
        /*0ab4*/ 	.word	0x00007480
        /*0ab8*/ 	.word	0x00000000
        /*0abc*/ 	.word	0x00000000
        /*0ac0*/ 	.short	0x010a
        /*0ac2*/ 	.byte	0xff
	.zero		1


	//   ....[158]....
        /*0ac4*/ 	.word	0x000074e0
        /*0ac8*/ 	.word	0x00000000
        /*0acc*/ 	.word	0x00000000
        /*0ad0*/ 	.short	0x010a
        /*0ad2*/ 	.byte	0xff
	.zero		1


	//   ....[159]....
        /*0ad4*/ 	.word	0x00007540
        /*0ad8*/ 	.word	0x00000000
        /*0adc*/ 	.word	0x00000000
        /*0ae0*/ 	.short	0x010a
        /*0ae2*/ 	.byte	0xff
	.zero		1


	//   ....[160]....
        /*0ae4*/ 	.word	0x000075a0
        /*0ae8*/ 	.word	0x00000000
        /*0aec*/ 	.word	0x00000000
        /*0af0*/ 	.short	0x010a
        /*0af2*/ 	.byte	0xff
	.zero		1


	//   ....[161]....
        /*0af4*/ 	.word	0x00007600
        /*0af8*/ 	.word	0x00000000
        /*0afc*/ 	.word	0x00000000
        /*0b00*/ 	.short	0x010a
        /*0b02*/ 	.byte	0xff
	.zero		1


	//   ....[162]....
        /*0b04*/ 	.word	0x00007660
        /*0b08*/ 	.word	0x00000000
        /*0b0c*/ 	.word	0x00000000
        /*0b10*/ 	.short	0x010a
        /*0b12*/ 	.byte	0xff
	.zero		1


	//   ....[163]....
        /*0b14*/ 	.word	0x000076c0
        /*0b18*/ 	.word	0x00000000
        /*0b1c*/ 	.word	0x00000000
        /*0b20*/ 	.short	0x010a
        /*0b22*/ 	.byte	0xff
	.zero		1


	//   ....[164]....
        /*0b24*/ 	.word	0x00007720
        /*0b28*/ 	.word	0x00000000
        /*0b2c*/ 	.word	0x00000000
        /*0b30*/ 	.short	0x010a
        /*0b32*/ 	.byte	0xff
	.zero		1


	//   ....[165]....
        /*0b34*/ 	.word	0x00007780
        /*0b38*/ 	.word	0x00000000
        /*0b3c*/ 	.word	0x00000000
        /*0b40*/ 	.short	0x010a
        /*0b42*/ 	.byte	0xff
	.zero		1


	//   ....[166]....
        /*0b44*/ 	.word	0x000077e0
        /*0b48*/ 	.word	0x00000000
        /*0b4c*/ 	.word	0x00000000
        /*0b50*/ 	.short	0x010a
        /*0b52*/ 	.byte	0xff
	.zero		1


	//   ....[167]....
        /*0b54*/ 	.word	0x00007840
        /*0b58*/ 	.word	0x00000000
        /*0b5c*/ 	.word	0x00000000
        /*0b60*/ 	.short	0x010a
        /*0b62*/ 	.byte	0xff
	.zero		1


	//   ....[168]....
        /*0b64*/ 	.word	0x000078a0
        /*0b68*/ 	.word	0x00000000
        /*0b6c*/ 	.word	0x00000000
        /*0b70*/ 	.short	0x010a
        /*0b72*/ 	.byte	0xff
	.zero		1


	//   ....[169]....
        /*0b74*/ 	.word	0x00007900
        /*0b78*/ 	.word	0x00000000
        /*0b7c*/ 	.word	0x00000000
        /*0b80*/ 	.short	0x010a
        /*0b82*/ 	.byte	0xff
	.zero		1


	//   ....[170]....
        /*0b84*/ 	.word	0x00007960
        /*0b88*/ 	.word	0x00000000
        /*0b8c*/ 	.word	0x00000000
        /*0b90*/ 	.short	0x010a
        /*0b92*/ 	.byte	0xff
	.zero		1


	//   ....[171]....
        /*0b94*/ 	.word	0x000079c0
        /*0b98*/ 	.word	0x00000000
        /*0b9c*/ 	.word	0x00000000
        /*0ba0*/ 	.short	0x010a
        /*0ba2*/ 	.byte	0xff
	.zero		1


	//   ....[172]....
        /*0ba4*/ 	.word	0x00007a20
        /*0ba8*/ 	.word	0x00000000
        /*0bac*/ 	.word	0x00000000
        /*0bb0*/ 	.short	0x010a
        /*0bb2*/ 	.byte	0xff
	.zero		1


	//   ....[173]....
        /*0bb4*/ 	.word	0x00007a80
        /*0bb8*/ 	.word	0x00000000
        /*0bbc*/ 	.word	0x00000000
        /*0bc0*/ 	.short	0x010a
        /*0bc2*/ 	.byte	0xff
	.zero		1


	//   ....[174]....
        /*0bc4*/ 	.word	0x00007ae0
        /*0bc8*/ 	.word	0x00000000
        /*0bcc*/ 	.word	0x00000000
        /*0bd0*/ 	.short	0x010a
        /*0bd2*/ 	.byte	0xff
	.zero		1


	//   ....[175]....
        /*0bd4*/ 	.word	0x00007b40
        /*0bd8*/ 	.word	0x00000000
        /*0bdc*/ 	.word	0x00000000
        /*0be0*/ 	.short	0x010a
        /*0be2*/ 	.byte	0xff
	.zero		1


	//   ....[176]....
        /*0be4*/ 	.word	0x00007b90
        /*0be8*/ 	.word	0x00000000
        /*0bec*/ 	.word	0x00000230
        /*0bf0*/ 	.short	0x010a
        /*0bf2*/ 	.byte	0xff
	.zero		1


	//   ....[177]....
        /*0bf4*/ 	.word	0x00007bf0
        /*0bf8*/ 	.word	0x00000000
        /*0bfc*/ 	.word	0x000001e0
        /*0c00*/ 	.short	0x010a
        /*0c02*/ 	.byte	0xff
	.zero		1


	//   ....[178]....
        /*0c04*/ 	.word	0x00007c40
        /*0c08*/ 	.word	0x00000000
        /*0c0c*/ 	.word	0x000001d0
        /*0c10*/ 	.short	0x010a
        /*0c12*/ 	.byte	0xff
	.zero		1


	//   ....[179]....
        /*0c14*/ 	.word	0x00007ca0
        /*0c18*/ 	.word	0x00000000
        /*0c1c*/ 	.word	0x000001e0
        /*0c20*/ 	.short	0x010a
        /*0c22*/ 	.byte	0xff
	.zero		1


	//   ....[180]....
        /*0c24*/ 	.word	0x00007cf0
        /*0c28*/ 	.word	0x00000000
        /*0c2c*/ 	.word	0x000001d0
        /*0c30*/ 	.short	0x010a
        /*0c32*/ 	.byte	0xff
	.zero		1


	//   ....[181]....
        /*0c34*/ 	.word	0x00007d50
        /*0c38*/ 	.word	0x00000003
        /*0c3c*/ 	.word	0x00000210
        /*0c40*/ 	.short	0x010a
        /*0c42*/ 	.byte	0xff
	.zero		1


	//   ....[182]....
        /*0c44*/ 	.word	0x00007db0
        /*0c48*/ 	.word	0x00000000
        /*0c4c*/ 	.word	0x00000000
        /*0c50*/ 	.short	0x010a
        /*0c52*/ 	.byte	0xff
	.zero		1


	//   ....[183]....
        /*0c54*/ 	.word	0x00007e10
        /*0c58*/ 	.word	0x00000000
        /*0c5c*/ 	.word	0x00000000
        /*0c60*/ 	.short	0x010a
        /*0c62*/ 	.byte	0xff
	.zero		1


	//   ....[184]....
        /*0c64*/ 	.word	0x00007e70
        /*0c68*/ 	.word	0x00000000
        /*0c6c*/ 	.word	0x00000000
        /*0c70*/ 	.short	0x010a
        /*0c72*/ 	.byte	0xff
	.zero		1


	//   ....[185]....
        /*0c74*/ 	.word	0x00007ed0
        /*0c78*/ 	.word	0x00000000
        /*0c7c*/ 	.word	0x00000000
        /*0c80*/ 	.short	0x010a
        /*0c82*/ 	.byte	0xff
	.zero		1


	//   ....[186]....
        /*0c84*/ 	.word	0x00007f30
        /*0c88*/ 	.word	0x00000000
        /*0c8c*/ 	.word	0x00000000
        /*0c90*/ 	.short	0x010a
        /*0c92*/ 	.byte	0xff
	.zero		1


	//   ....[187]....
        /*0c94*/ 	.word	0x00007f80
        /*0c98*/ 	.word	0x00000000
        /*0c9c*/ 	.word	0x000001d0
        /*0ca0*/ 	.short	0x010a
        /*0ca2*/ 	.byte	0xff
	.zero		1


	//   ....[188]....
        /*0ca4*/ 	.word	0x00007fe0
        /*0ca8*/ 	.word	0x00000000
        /*0cac*/ 	.word	0x000001c8
        /*0cb0*/ 	.short	0x010a
        /*0cb2*/ 	.byte	0xff
	.zero		1


	//   ....[189]....
        /*0cb4*/ 	.word	0x00008040
        /*0cb8*/ 	.word	0x00000003
        /*0cbc*/ 	.word	0x000001b8
        /*0cc0*/ 	.short	0x010a
        /*0cc2*/ 	.byte	0xff
	.zero		1


	//   ....[190]....
        /*0cc4*/ 	.word	0x00008090
        /*0cc8*/ 	.word	0x00000000
        /*0ccc*/ 	.word	0x000001d0
        /*0cd0*/ 	.short	0x010a
        /*0cd2*/ 	.byte	0xff
	.zero		1


	//   ....[191]....
        /*0cd4*/ 	.word	0x000080f0
        /*0cd8*/ 	.word	0x00000000
        /*0cdc*/ 	.word	0x000001b0
        /*0ce0*/ 	.short	0x010a
        /*0ce2*/ 	.byte	0xff
	.zero		1


	//   ....[192]....
        /*0ce4*/ 	.word	0x00008140
        /*0ce8*/ 	.word	0x0000005c
        /*0cec*/ 	.word	0x000001f0
        /*0cf0*/ 	.short	0x010a
        /*0cf2*/ 	.byte	0xff
	.zero		1


	//----- nvinfo : EIATTR_NUM_MBARRIERS
	.align		4
.L_47:
        /*0cf4*/ 	.byte	0x03, 0x38
        /*0cf6*/ 	.short	0x004a


	//----- nvinfo : EIATTR_EXIT_INSTR_OFFSETS
	.align		4
        /*0cf8*/ 	.byte	0x04, 0x1c
        /*0cfa*/ 	.short	(.L_49 - .L_48)


	//   ....[0]....
.L_48:
        /*0cfc*/ 	.word	0x00003480


	//   ....[1]....
        /*0d00*/ 	.word	0x00003970


	//   ....[2]....
        /*0d04*/ 	.word	0x000039d0


	//   ....[3]....
        /*0d08*/ 	.word	0x00004840


	//   ....[4]....
        /*0d0c*/ 	.word	0x00005370


	//   ....[5]....
        /*0d10*/ 	.word	0x000053b0


	//   ....[6]....
        /*0d14*/ 	.word	0x00007060


	//----- nvinfo : EIATTR_MAX_THREADS
	.align		4
.L_49:
        /*0d18*/ 	.byte	0x04, 0x05
        /*0d1a*/ 	.short	(.L_51 - .L_50)
.L_50:
        /*0d1c*/ 	.word	0x00000100
        /*0d20*/ 	.word	0x00000001
        /*0d24*/ 	.word	0x00000001


	//----- nvinfo : EIATTR_CRS_STACK_SIZE
	.align		4
.L_51:
        /*0d28*/ 	.byte	0x04, 0x1e
        /*0d2a*/ 	.short	(.L_53 - .L_52)
.L_52:
        /*0d2c*/ 	.word	0x00000000


	//----- nvinfo : EIATTR_CBANK_PARAM_SIZE
	.align		4
.L_53:
        /*0d30*/ 	.byte	0x03, 0x19
        /*0d32*/ 	.short	0x0800


	//----- nvinfo : EIATTR_PARAM_CBANK
	.align		4
        /*0d34*/ 	.byte	0x04, 0x0a
        /*0d36*/ 	.short	(.L_55 - .L_54)
	.align		4
.L_54:
        /*0d38*/ 	.word	index@(.nv.constant0._ZN7cutlass13device_kernelINS_4gemm6kernel13GemmUniversalIN4cute5tupleIJiiiiEEENS1_10collective13CollectiveMmaINS1_35MainloopSm100TmaUmmaWarpSpecializedILi27ELi2ELi4ENS5_IJNS4_1CILi1EEESB_SB_EEEEENS5_IJNSA_ILi64EEESE_SE_EEENS_12float_e4m3_tENS5_IJlSB_lEEESG_NS5_IJSB_llEEENS4_8TiledMMAINS4_8MMA_AtomIJNS4_10MMA_TraitsINS4_19SM100_MMA_F8F6F4_SSEJSG_SG_fSE_SE_NS4_17integral_constantINS4_4UMMA5MajorELSP_0EEENSN_ISP_LSP_1EEENSN_INSO_7ScaleInELSS_0EEEST_EEEEEENS4_6LayoutISC_NS5_IJNSA_ILi0EEESX_SX_EEEEENS5_IJNS4_10UnderscoreES10_S10_EEEEENS4_13SM90_TMA_LOADENS4_14ComposedLayoutINS4_7SwizzleILi2ELi4ELi3EEENS4_18smem_ptr_flag_bitsILi8EEENSW_INS5_IJNSA_ILi8EEESE_EEENS5_IJSE_SB_EEEEEEEvNS4_8identityES13_NS14_IS16_S18_NSW_INS5_IJSE_S19_EEENS5_IJSB_SE_EEEEEEEvS1E_EENS_8epilogue10collective18CollectiveEpilogueINS1K_23Sm100TmaWarpSpecializedILi1ELi1ELi32ELb0ELb0EEEJSF_NS5_IJNSW_ISE_SB_EES1P_EEESG_SH_SG_SH_NS1K_6fusion15FusionCallbacksIS1O_NS1R_17LinearCombinationISG_fSG_fLNS_15FloatRoundStyleE2EEESF_S1Q_JEEENS4_5SM1004TMEM4LOAD26SM100_TMEM_LOAD_16dp32b32xES13_S1D_NS4_39AutoVectorizingCopyWithAssumedAlignmentILi128EEENS4_14SM90_TMA_STOREES1D_S22_S22_EEEvvEEEEvNT_6ParamsE)
        /*0d3c*/ 	.short	0x0380
        /*0d3e*/ 	.short	0x0800


	//----- nvinfo : EIATTR_SW_WAR
	.align		4
.L_55:
        /*0d40*/ 	.byte	0x04, 0x36
        /*0d42*/ 	.short	(.L_57 - .L_56)
.L_56:
        /*0d44*/ 	.word	0x00000008
.L_57:


//--------------------- .nv.callgraph             --------------------------
	.section	.nv.callgraph,"",@"SHT_CUDA_CALLGRAPH"
	.align	4
	.sectionentsize	8
	.align		4
        /*0000*/ 	.word	0x00000000
	.align		4
        /*0004*/ 	.word	0xffffffff
	.align		4
        /*0008*/ 	.word	index@(_ZN7cutlass13device_kernelINS_4gemm6kernel13GemmUniversalIN4cute5tupleIJiiiiEEENS1_10collective13CollectiveMmaINS1_35MainloopSm100TmaUmmaWarpSpecializedILi27ELi2ELi4ENS5_IJNS4_1CILi1EEESB_SB_EEEEENS5_IJNSA_ILi64EEESE_SE_EEENS_12float_e4m3_tENS5_IJlSB_lEEESG_NS5_IJSB_llEEENS4_8TiledMMAINS4_8MMA_AtomIJNS4_10MMA_TraitsINS4_19SM100_MMA_F8F6F4_SSEJSG_SG_fSE_SE_NS4_17integral_constantINS4_4UMMA5MajorELSP_0EEENSN_ISP_LSP_1EEENSN_INSO_7ScaleInELSS_0EEEST_EEEEEENS4_6LayoutISC_NS5_IJNSA_ILi0EEESX_SX_EEEEENS5_IJNS4_10UnderscoreES10_S10_EEEEENS4_13SM90_TMA_LOADENS4_14ComposedLayoutINS4_7SwizzleILi2ELi4ELi3EEENS4_18smem_ptr_flag_bitsILi8EEENSW_INS5_IJNSA_ILi8EEESE_EEENS5_IJSE_SB_EEEEEEEvNS4_8identityES13_NS14_IS16_S18_NSW_INS5_IJSE_S19_EEENS5_IJSB_SE_EEEEEEEvS1E_EENS_8epilogue10collective18CollectiveEpilogueINS1K_23Sm100TmaWarpSpecializedILi1ELi1ELi32ELb0ELb0EEEJSF_NS5_IJNSW_ISE_SB_EES1P_EEESG_SH_SG_SH_NS1K_6fusion15FusionCallbacksIS1O_NS1R_17LinearCombinationISG_fSG_fLNS_15FloatRoundStyleE2EEESF_S1Q_JEEENS4_5SM1004TMEM4LOAD26SM100_TMEM_LOAD_16dp32b32xES13_S1D_NS4_39AutoVectorizingCopyWithAssumedAlignmentILi128EEENS4_14SM90_TMA_STOREES1D_S22_S22_EEEvvEEEEvNT_6ParamsE)
	.align		4
        /*000c*/ 	.word	index@(__assertfail)
	.align		4
        /*0010*/ 	.word	0x00000000
	.align		4
        /*0014*/ 	.word	0xfffffffe
	.align		4
        /*0018*/ 	.word	0x00000000
	.align		4
        /*001c*/ 	.word	0xfffffffd
	.align		4
        /*0020*/ 	.word	0x00000000
	.align		4
        /*0024*/ 	.word	0xfffffffc


//--------------------- .nv.constant4             --------------------------
	.section	.nv.constant4,"a",@progbits
	.align	8
	.align		8
.nv.constant4:
        /*0000*/ 	.dword	__assertfail
	.align		8
        /*0008*/ 	.dword	__unnamed_1
	.align		8
        /*0010*/ 	.dword	__unnamed_2
	.align		8
        /*0018*/ 	.dword	_ZN40_INTERNAL_e4c736f8_4_k_cu_83379d07_275654cuda3std3__45__cpo5beginE
	.align		8
        /*0020*/ 	.dword	_ZN40_INTERNAL_e4c736f8_4_k_cu_83379d07_275654cuda3std3__45__cpo3endE
	.align		8
        /*0028*/ 	.dword	_ZN40_INTERNAL_e4c736f8_4_k_cu_83379d07_275654cuda3std3__45__cpo6cbeginE
	.align		8
        /*0030*/ 	.dword	_ZN40_INTERNAL_e4c736f8_4_k_cu_83379d07_275654cuda3std3__45__cpo4cendE
	.align		8
        /*0038*/ 	.dword	_ZN40_INTERNAL_e4c736f8_4_k_cu_83379d07_275654cuda3std3__442_GLOBAL__N__e4c736f8_4_k_cu_83379d07_275656ignoreE
	.align		8
        /*0040*/ 	.dword	_ZN40_INTERNAL_e4c736f8_4_k_cu_83379d07_275654cuda3std3__419piecewise_constructE
	.align		8
        /*0048*/ 	.dword	_ZN40_INTERNAL_e4c736f8_4_k_cu_83379d07_275654cuda3std3__48in_placeE
	.align		8
        /*0050*/ 	.dword	_ZN40_INTERNAL_e4c736f8_4_k_cu_83379d07_275654cuda3std6ranges3__45__cpo4swapE
	.align		8
        /*0058*/ 	.dword	_ZN40_INTERNAL_e4c736f8_4_k_cu_83379d07_275654cuda3std6ranges3__45__cpo9iter_moveE
	.align		8
        /*0060*/ 	.dword	_ZN40_INTERNAL_e4c736f8_4_k_cu_83379d07_275654cute7productE
	.align		8
        /*0068*/ 	.dword	_ZN40_INTERNAL_e4c736f8_4_k_cu_83379d07_275654cute1_E
	.align		8
        /*0070*/ 	.dword	$str$25
	.align		8
        /*0078*/ 	.dword	$str$26
	.align		8
        /*0080*/ 	.dword	$str$27
	.align		8
        /*0088*/ 	.dword	$str$28


//--------------------- .text._ZN7cutlass13device_kernelINS_4gemm6kernel13GemmUniversalIN4cute5tupleIJiiiiEEENS1_10collective13CollectiveMmaINS1_35MainloopSm100TmaUmmaWarpSpecializedILi27ELi2ELi4ENS5_IJNS4_1CILi1EEESB_SB_EEEEENS5_IJNSA_ILi64EEESE_SE_EEENS_12float_e4m3_tENS5_IJlSB_lEEESG_NS5_IJSB_llEEENS4_8TiledMMAINS4_8MMA_AtomIJNS4_10MMA_TraitsINS4_19SM100_MMA_F8F6F4_SSEJSG_SG_fSE_SE_NS4_17integral_constantINS4_4UMMA5MajorELSP_0EEENSN_ISP_LSP_1EEENSN_INSO_7ScaleInELSS_0EEEST_EEEEEENS4_6LayoutISC_NS5_IJNSA_ILi0EEESX_SX_EEEEENS5_IJNS4_10UnderscoreES10_S10_EEEEENS4_13SM90_TMA_LOADENS4_14ComposedLayoutINS4_7SwizzleILi2ELi4ELi3EEENS4_18smem_ptr_flag_bitsILi8EEENSW_INS5_IJNSA_ILi8EEESE_EEENS5_IJSE_SB_EEEEEEEvNS4_8identityES13_NS14_IS16_S18_NSW_INS5_IJSE_S19_EEENS5_IJSB_SE_EEEEEEEvS1E_EENS_8epilogue10collective18CollectiveEpilogueINS1K_23Sm100TmaWarpSpecializedILi1ELi1ELi32ELb0ELb0EEEJSF_NS5_IJNSW_ISE_SB_EES1P_EEESG_SH_SG_SH_NS1K_6fusion15FusionCallbacksIS1O_NS1R_17LinearCombinationISG_fSG_fLNS_15FloatRoundStyleE2EEESF_S1Q_JEEENS4_5SM1004TMEM4LOAD26SM100_TMEM_LOAD_16dp32b32xES13_S1D_NS4_39AutoVectorizingCopyWithAssumedAlignmentILi128EEENS4_14SM90_TMA_STOREES1D_S22_S22_EEEvvEEEEvNT_6ParamsE --------------------------
	.section	.text._ZN7cutlass13device_kernelINS_4gemm6kernel13GemmUniversalIN4cute5tupleIJiiiiEEENS1_10collective13CollectiveMmaINS1_35MainloopSm100TmaUmmaWarpSpecializedILi27ELi2ELi4ENS5_IJNS4_1CILi1EEESB_SB_EEEEENS5_IJNSA_ILi64EEESE_SE_EEENS_12float_e4m3_tENS5_IJlSB_lEEESG_NS5_IJSB_llEEENS4_8TiledMMAINS4_8MMA_AtomIJNS4_10MMA_TraitsINS4_19SM100_MMA_F8F6F4_SSEJSG_SG_fSE_SE_NS4_17integral_constantINS4_4UMMA5MajorELSP_0EEENSN_ISP_LSP_1EEENSN_INSO_7ScaleInELSS_0EEEST_EEEEEENS4_6LayoutISC_NS5_IJNSA_ILi0EEESX_SX_EEEEENS5_IJNS4_10UnderscoreES10_S10_EEEEENS4_13SM90_TMA_LOADENS4_14ComposedLayoutINS4_7SwizzleILi2ELi4ELi3EEENS4_18smem_ptr_flag_bitsILi8EEENSW_INS5_IJNSA_ILi8EEESE_EEENS5_IJSE_SB_EEEEEEEvNS4_8identityES13_NS14_IS16_S18_NSW_INS5_IJSE_S19_EEENS5_IJSB_SE_EEEEEEEvS1E_EENS_8epilogue10collective18CollectiveEpilogueINS1K_23Sm100TmaWarpSpecializedILi1ELi1ELi32ELb0ELb0EEEJSF_NS5_IJNSW_ISE_SB_EES1P_EEESG_SH_SG_SH_NS1K_6fusion15FusionCallbacksIS1O_NS1R_17LinearCombinationISG_fSG_fLNS_15FloatRoundStyleE2EEESF_S1Q_JEEENS4_5SM1004TMEM4LOAD26SM100_TMEM_LOAD_16dp32b32xES13_S1D_NS4_39AutoVectorizingCopyWithAssumedAlignmentILi128EEENS4_14SM90_TMA_STOREES1D_S22_S22_EEEvvEEEEvNT_6ParamsE,"ax",@progbits
	.align	128
.text._ZN7cutlass13device_kernelINS_4gemm6kernel13GemmUniversalIN4cute5tupleIJiiiiEEENS1_10collective13CollectiveMmaINS1_35MainloopSm100TmaUmmaWarpSpecializedILi27ELi2ELi4ENS5_IJNS4_1CILi1EEESB_SB_EEEEENS5_IJNSA_ILi64EEESE_SE_EEENS_12float_e4m3_tENS5_IJlSB_lEEESG_NS5_IJSB_llEEENS4_8TiledMMAINS4_8MMA_AtomIJNS4_10MMA_TraitsINS4_19SM100_MMA_F8F6F4_SSEJSG_SG_fSE_SE_NS4_17integral_constantINS4_4UMMA5MajorELSP_0EEENSN_ISP_LSP_1EEENSN_INSO_7ScaleInELSS_0EEEST_EEEEEENS4_6LayoutISC_NS5_IJNSA_ILi0EEESX_SX_EEEEENS5_IJNS4_10UnderscoreES10_S10_EEEEENS4_13SM90_TMA_LOADENS4_14ComposedLayoutINS4_7SwizzleILi2ELi4ELi3EEENS4_18smem_ptr_flag_bitsILi8EEENSW_INS5_IJNSA_ILi8EEESE_EEENS5_IJSE_SB_EEEEEEEvNS4_8identityES13_NS14_IS16_S18_NSW_INS5_IJSE_S19_EEENS5_IJSB_SE_EEEEEEEvS1E_EENS_8epilogue10collective18CollectiveEpilogueINS1K_23Sm100TmaWarpSpecializedILi1ELi1ELi32ELb0ELb0EEEJSF_NS5_IJNSW_ISE_SB_EES1P_EEESG_SH_SG_SH_NS1K_6fusion15FusionCallbacksIS1O_NS1R_17LinearCombinationISG_fSG_fLNS_15FloatRoundStyleE2EEESF_S1Q_JEEENS4_5SM1004TMEM4LOAD26SM100_TMEM_LOAD_16dp32b32xES13_S1D_NS4_39AutoVectorizingCopyWithAssumedAlignmentILi128EEENS4_14SM90_TMA_STOREES1D_S22_S22_EEEvvEEEEvNT_6ParamsE:
        .type           _ZN7cutlass13device_kernelINS_4gemm6kernel13GemmUniversalIN4cute5tupleIJiiiiEEENS1_10collective13CollectiveMmaINS1_35MainloopSm100TmaUmmaWarpSpecializedILi27ELi2ELi4ENS5_IJNS4_1CILi1EEESB_SB_EEEEENS5_IJNSA_ILi64EEESE_SE_EEENS_12float_e4m3_tENS5_IJlSB_lEEESG_NS5_IJSB_llEEENS4_8TiledMMAINS4_8MMA_AtomIJNS4_10MMA_TraitsINS4_19SM100_MMA_F8F6F4_SSEJSG_SG_fSE_SE_NS4_17integral_constantINS4_4UMMA5MajorELSP_0EEENSN_ISP_LSP_1EEENSN_INSO_7ScaleInELSS_0EEEST_EEEEEENS4_6LayoutISC_NS5_IJNSA_ILi0EEESX_SX_EEEEENS5_IJNS4_10UnderscoreES10_S10_EEEEENS4_13SM90_TMA_LOADENS4_14ComposedLayoutINS4_7SwizzleILi2ELi4ELi3EEENS4_18smem_ptr_flag_bitsILi8EEENSW_INS5_IJNSA_ILi8EEESE_EEENS5_IJSE_SB_EEEEEEEvNS4_8identityES13_NS14_IS16_S18_NSW_INS5_IJSE_S19_EEENS5_IJSB_SE_EEEEEEEvS1E_EENS_8epilogue10collective18CollectiveEpilogueINS1K_23Sm100TmaWarpSpecializedILi1ELi1ELi32ELb0ELb0EEEJSF_NS5_IJNSW_ISE_SB_EES1P_EEESG_SH_SG_SH_NS1K_6fusion15FusionCallbacksIS1O_NS1R_17LinearCombinationISG_fSG_fLNS_15FloatRoundStyleE2EEESF_S1Q_JEEENS4_5SM1004TMEM4LOAD26SM100_TMEM_LOAD_16dp32b32xES13_S1D_NS4_39AutoVectorizingCopyWithAssumedAlignmentILi128EEENS4_14SM90_TMA_STOREES1D_S22_S22_EEEvvEEEEvNT_6ParamsE,@function
        .size           _ZN7cutlass13device_kernelINS_4gemm6kernel13GemmUniversalIN4cute5tupleIJiiiiEEENS1_10collective13CollectiveMmaINS1_35MainloopSm100TmaUmmaWarpSpecializedILi27ELi2ELi4ENS5_IJNS4_1CILi1EEESB_SB_EEEEENS5_IJNSA_ILi64EEESE_SE_EEENS_12float_e4m3_tENS5_IJlSB_lEEESG_NS5_IJSB_llEEENS4_8TiledMMAINS4_8MMA_AtomIJNS4_10MMA_TraitsINS4_19SM100_MMA_F8F6F4_SSEJSG_SG_fSE_SE_NS4_17integral_constantINS4_4UMMA5MajorELSP_0EEENSN_ISP_LSP_1EEENSN_INSO_7ScaleInELSS_0EEEST_EEEEEENS4_6LayoutISC_NS5_IJNSA_ILi0EEESX_SX_EEEEENS5_IJNS4_10UnderscoreES10_S10_EEEEENS4_13SM90_TMA_LOADENS4_14ComposedLayoutINS4_7SwizzleILi2ELi4ELi3EEENS4_18smem_ptr_flag_bitsILi8EEENSW_INS5_IJNSA_ILi8EEESE_EEENS5_IJSE_SB_EEEEEEEvNS4_8identityES13_NS14_IS16_S18_NSW_INS5_IJSE_S19_EEENS5_IJSB_SE_EEEEEEEvS1E_EENS_8epilogue10collective18CollectiveEpilogueINS1K_23Sm100TmaWarpSpecializedILi1ELi1ELi32ELb0ELb0EEEJSF_NS5_IJNSW_ISE_SB_EES1P_EEESG_SH_SG_SH_NS1K_6fusion15FusionCallbacksIS1O_NS1R_17LinearCombinationISG_fSG_fLNS_15FloatRoundStyleE2EEESF_S1Q_JEEENS4_5SM1004TMEM4LOAD26SM100_TMEM_LOAD_16dp32b32xES13_S1D_NS4_39AutoVectorizingCopyWithAssumedAlignmentILi128EEENS4_14SM90_TMA_STOREES1D_S22_S22_EEEvvEEEEvNT_6ParamsE,(.L_x_198 - _ZN7cutlass13device_kernelINS_4gemm6kernel13GemmUniversalIN4cute5tupleIJiiiiEEENS1_10collective13CollectiveMmaINS1_35MainloopSm100TmaUmmaWarpSpecializedILi27ELi2ELi4ENS5_IJNS4_1CILi1EEESB_SB_EEEEENS5_IJNSA_ILi64EEESE_SE_EEENS_12float_e4m3_tENS5_IJlSB_lEEESG_NS5_IJSB_llEEENS4_8TiledMMAINS4_8MMA_AtomIJNS4_10MMA_TraitsINS4_19SM100_MMA_F8F6F4_SSEJSG_SG_fSE_SE_NS4_17integral_constantINS4_4UMMA5MajorELSP_0EEENSN_ISP_LSP_1EEENSN_INSO_7ScaleInELSS_0EEEST_EEEEEENS4_6LayoutISC_NS5_IJNSA_ILi0EEESX_SX_EEEEENS5_IJNS4_10UnderscoreES10_S10_EEEEENS4_13SM90_TMA_LOADENS4_14ComposedLayoutINS4_7SwizzleILi2ELi4ELi3EEENS4_18smem_ptr_flag_bitsILi8EEENSW_INS5_IJNSA_ILi8EEESE_EEENS5_IJSE_SB_EEEEEEEvNS4_8identityES13_NS14_IS16_S18_NSW_INS5_IJSE_S19_EEENS5_IJSB_SE_EEEEEEEvS1E_EENS_8epilogue10collective18CollectiveEpilogueINS1K_23Sm100TmaWarpSpecializedILi1ELi1ELi32ELb0ELb0EEEJSF_NS5_IJNSW_ISE_SB_EES1P_EEESG_SH_SG_SH_NS1K_6fusion15FusionCallbacksIS1O_NS1R_17LinearCombinationISG_fSG_fLNS_15FloatRoundStyleE2EEESF_S1Q_JEEENS4_5SM1004TMEM4LOAD26SM100_TMEM_LOAD_16dp32b32xES13_S1D_NS4_39AutoVectorizingCopyWithAssumedAlignmentILi128EEENS4_14SM90_TMA_STOREES1D_S22_S22_EEEvvEEEEvNT_6ParamsE)
        .other          _ZN7cutlass13device_kernelINS_4gemm6kernel13GemmUniversalIN4cute5tupleIJiiiiEEENS1_10collective13CollectiveMmaINS1_35MainloopSm100TmaUmmaWarpSpecializedILi27ELi2ELi4ENS5_IJNS4_1CILi1EEESB_SB_EEEEENS5_IJNSA_ILi64EEESE_SE_EEENS_12float_e4m3_tENS5_IJlSB_lEEESG_NS5_IJSB_llEEENS4_8TiledMMAINS4_8MMA_AtomIJNS4_10MMA_TraitsINS4_19SM100_MMA_F8F6F4_SSEJSG_SG_fSE_SE_NS4_17integral_constantINS4_4UMMA5MajorELSP_0EEENSN_ISP_LSP_1EEENSN_INSO_7ScaleInELSS_0EEEST_EEEEEENS4_6LayoutISC_NS5_IJNSA_ILi0EEESX_SX_EEEEENS5_IJNS4_10UnderscoreES10_S10_EEEEENS4_13SM90_TMA_LOADENS4_14ComposedLayoutINS4_7SwizzleILi2ELi4ELi3EEENS4_18smem_ptr_flag_bitsILi8EEENSW_INS5_IJNSA_ILi8EEESE_EEENS5_IJSE_SB_EEEEEEEvNS4_8identityES13_NS14_IS16_S18_NSW_INS5_IJSE_S19_EEENS5_IJSB_SE_EEEEEEEvS1E_EENS_8epilogue10collective18CollectiveEpilogueINS1K_23Sm100TmaWarpSpecializedILi1ELi1ELi32ELb0ELb0EEEJSF_NS5_IJNSW_ISE_SB_EES1P_EEESG_SH_SG_SH_NS1K_6fusion15FusionCallbacksIS1O_NS1R_17LinearCombinationISG_fSG_fLNS_15FloatRoundStyleE2EEESF_S1Q_JEEENS4_5SM1004TMEM4LOAD26SM100_TMEM_LOAD_16dp32b32xES13_S1D_NS4_39AutoVectorizingCopyWithAssumedAlignmentILi128EEENS4_14SM90_TMA_STOREES1D_S22_S22_EEEvvEEEEvNT_6ParamsE,@"STO_CUDA_ENTRY STV_DEFAULT"
_ZN7cutlass13device_kernelINS_4gemm6kernel13GemmUniversalIN4cute5tupleIJiiiiEEENS1_10collective13CollectiveMmaINS1_35MainloopSm100TmaUmmaWarpSpecializedILi27ELi2ELi4ENS5_IJNS4_1CILi1EEESB_SB_EEEEENS5_IJNSA_ILi64EEESE_SE_EEENS_12float_e4m3_tENS5_IJlSB_lEEESG_NS5_IJSB_llEEENS4_8TiledMMAINS4_8MMA_AtomIJNS4_10MMA_TraitsINS4_19SM100_MMA_F8F6F4_SSEJSG_SG_fSE_SE_NS4_17integral_constantINS4_4UMMA5MajorELSP_0EEENSN_ISP_LSP_1EEENSN_INSO_7ScaleInELSS_0EEEST_EEEEEENS4_6LayoutISC_NS5_IJNSA_ILi0EEESX_SX_EEEEENS5_IJNS4_10UnderscoreES10_S10_EEEEENS4_13SM90_TMA_LOADENS4_14ComposedLayoutINS4_7SwizzleILi2ELi4ELi3EEENS4_18smem_ptr_flag_bitsILi8EEENSW_INS5_IJNSA_ILi8EEESE_EEENS5_IJSE_SB_EEEEEEEvNS4_8identityES13_NS14_IS16_S18_NSW_INS5_IJSE_S19_EEENS5_IJSB_SE_EEEEEEEvS1E_EENS_8epilogue10collective18CollectiveEpilogueINS1K_23Sm100TmaWarpSpecializedILi1ELi1ELi32ELb0ELb0EEEJSF_NS5_IJNSW_ISE_SB_EES1P_EEESG_SH_SG_SH_NS1K_6fusion15FusionCallbacksIS1O_NS1R_17LinearCombinationISG_fSG_fLNS_15FloatRoundStyleE2EEESF_S1Q_JEEENS4_5SM1004TMEM4LOAD26SM100_TMEM_LOAD_16dp32b32xES13_S1D_NS4_39AutoVectorizingCopyWithAssumedAlignmentILi128EEENS4_14SM90_TMA_STOREES1D_S22_S22_EEEvvEEEEvNT_6ParamsE:
[----:B------:R-:W1:Y:S01]  /*0000*/  LDC R1, c[0x0][0x37c] ;  /* 0x0000df00ff017b82 */ /* 0x000e620000000800 */
[----:B------:R-:W2:Y:S01]  /*0010*/  S2R R101, SR_TID.X ;  /* 0x0000000000657919 */ /* 0x000ea20000002100 */
[----:B------:R-:W3:Y:S01]  /*0020*/  LDCU.64 UR4, c[0x0][0x890] ;  /* 0x00011200ff0477ac */ /* 0x000ee20008000a00 */
[----:B------:R-:W-:Y:S02]  /*0030*/  PRMT R96, RZ, 0x7610, R96 ;  /* 0x00007610ff607816 */ /* 0x000fe40000000060 */
[----:B------:R-:W-:Y:S01]  /*0040*/  ELECT P5, URZ, PT ;  /* 0x0000000000ff782f */ /* 0x000fe200038a0000 */
[----:B------:R-:W4:Y:S01]  /*0050*/  LDCU.64 UR40, c[0x0][0x358] ;  /* 0x00006b00ff2877ac */ /* 0x000f220008000a00 */
[----:B---3--:R-:W-:-:S04]  /*0060*/  UISETP.NE.U32.AND UP0, UPT, UR4, URZ, UPT ;  /* 0x000000ff0400728c */ /* 0x008fc8000bf05070 */
[----:B------:R-:W-:Y:S01]  /*0070*/  UISETP.NE.AND.EX UP0, UPT, UR5, URZ, UPT, UP0 ;  /* 0x000000ff0500728c */ /* 0x000fe2000bf05300 */
[----:B--2---:R-:W-:-:S05]  /*0080*/  SHF.R.U32.HI R104, RZ, 0x5, R101 ;  /* 0x00000005ff687819 */ /* 0x004fca0000011665 */
[----:B------:R-:W2:Y:S02]  /*0090*/  SHFL.IDX PT, R0, R104, RZ, 0x1f ;  /* 0x00001fff68007589 */ /* 0x000ea400000e0000 */
[----:B--2---:R-:W-:Y:S01]  /*00a0*/  R2UR UR8, R0 ;  /* 0x00000000000872ca */ /* 0x004fe200000e0000 */
[----:B-1--4-:R-:W-:-:S14]  /*00b0*/  BRA.U UP0, `(.L_x_0) ;  /* 0x00000001002c7547 */ /* 0x012fdc000b800000 */
[----:B------:R-:W1:Y:S02]  /*00c0*/  LDCU.64 UR6, c[0x0][0x888] ;  /* 0x00011100ff0677ac */ /* 0x000e640008000a00 */
[----:B-1----:R-:W-:-:S04]  /*00d0*/  UISETP.NE.U32.AND UP0, UPT, UR6, URZ, UPT ;  /* 0x000000ff0600728c */ /* 0x002fc8000bf05070 */
[----:B------:R-:W-:-:S09]  /*00e0*/  UISETP.NE.AND.EX UP0, UPT, UR7, URZ, UPT, UP0 ;  /* 0x000000ff0700728c */ /* 0x000fd2000bf05300 */
[----:B------:R-:W-:Y:S05]  /*00f0*/  BRA.U !UP0, `(.L_x_1) ;  /* 0x0000000108107547 */ /* 0x000fea000b800000 */
[----:B------:R-:W1:Y:S02]  /*0100*/  LDC.64 R2, c[0x0][0x888] ;  /* 0x00022200ff027b82 */ /* 0x000e640000000a00 */
[----:B-1----:R1:W5:Y:S01]  /*0110*/  LDG.E R49, desc[UR40][R2.64] ;  /* 0x0000002802317981 */ /* 0x002362000c1e1900 */
[----:B------:R-:W-:Y:S01]  /*0120*/  HFMA2 R96, -RZ, RZ, 0, 5.9604644775390625e-08 ;  /* 0x00000001ff607431 */ /* 0x000fe200000001ff */
[----:B------:R-:W-:Y:S05]  /*0130*/  BRA `(.L_x_0) ;  /* 0x00000000000c7947 */ /* 0x000fea0003800000 */
.L_x_1:
[----:B------:R-:W1:Y:S01]  /*0140*/  LDCU UR6, c[0x0][0x880] ;  /* 0x00011000ff0677ac */ /* 0x000e620008000800 */
[----:B------:R-:W-:Y:S01]  /*0150*/  HFMA2 R96, -RZ, RZ, 0, 5.9604644775390625e-08 ;  /* 0x00000001ff607431 */ /* 0x000fe200000001ff */
[----:B-1----:R-:W-:-:S07]  /*0160*/  MOV R49, UR6 ;  /* 0x0000000600317c02 */ /* 0x002fce0008000f00 */
.L_x_0:
[----:B------:R-:W2:Y:S02]  /*0170*/  LDCU.64 UR6, c[0x0][0x8b0] ;  /* 0x00011600ff0677ac */ /* 0x000ea40008000a00 */
[----:B--2---:R-:W-:-:S04]  /*0180*/  UISETP.NE.U32.AND UP0, UPT, UR6, URZ, UPT ;  /* 0x000000ff0600728c */ /* 0x004fc8000bf05070 */
[----:B------:R-:W-:-:S09]  /*0190*/  UISETP.NE.AND.EX UP0, UPT, UR7, URZ, UPT, UP0 ;  /* 0x000000ff0700728c */ /* 0x000fd2000bf05300 */
[----:B------:R-:W-:Y:S05]  /*01a0*/  BRA.U UP0, `(.L_x_2) ;  /* 0x0000000100247547 */ /* 0x000fea000b800000 */
[----:B------:R-:W2:Y:S02]  /*01b0*/  LDCU.64 UR6, c[0x0][0x8a8] ;  /* 0x00011500ff0677ac */ /* 0x000ea40008000a00 */
[----:B--2---:R-:W-:-:S04]  /*01c0*/  UISETP.NE.U32.AND UP0, UPT, UR6, URZ, UPT ;  /* 0x000000ff0600728c */ /* 0x004fc8000bf05070 */
[----:B------:R-:W-:-:S09]  /*01d0*/  UISETP.NE.AND.EX UP0, UPT, UR7, URZ, UPT, UP0 ;  /* 0x000000ff0700728c */ /* 0x000fd2000bf05300 */
[----:B------:R-:W-:Y:S05]  /*01e0*/  BRA.U !UP0, `(.L_x_3) ;  /* 0x00000001080c7547 */ /* 0x000fea000b800000 */
[----:B-1----:R-:W1:Y:S02]  /*01f0*/  LDC.64 R2, c[0x0][0x8a8] ;  /* 0x00022a00ff027b82 */ /* 0x002e640000000a00 */
[----:B-1----:R2:W5:Y:S01]  /*0200*/  LDG.E R47, desc[UR40][R2.64] ;  /* 0x00000028022f7981 */ /* 0x002562000c1e1900 */
[----:B------:R-:W-:Y:S05]  /*0210*/  BRA `(.L_x_2) ;  /* 0x0000000000087947 */ /* 0x000fea0003800000 */
.L_x_3:
[----:B------:R-:W2:Y:S02]  /*0220*/  LDCU UR6, c[0x0][0x8a0] ;  /* 0x00011400ff0677ac */ /* 0x000ea40008000800 */
[----:B--2---:R-:W-:Y:S02]  /*0230*/  MOV R47, UR6 ;  /* 0x00000006002f7c02 */ /* 0x004fe40008000f00 */
.L_x_2:
[----:B------:R-:W-:Y:S01]  /*0240*/  IMAD.U32 R0, RZ, RZ, UR8 ;  /* 0x00000008ff007e24 */ /* 0x000fe2000f8e00ff */
[----:B------:R-:W-:Y:S04]  /*0250*/  BSSY.RECONVERGENT B0, `(.L_x_4) ;  /* 0x000000c000007945 */ /* 0x000fe80003800200 */
[C---:B------:R-:W-:Y:S02]  /*0260*/  ISETP.NE.OR P1, PT, R0.reuse, 0x1, !P5 ;  /* 0x000000010000780c */ /* 0x040fe40006f25670 */
[----:B------:R-:W-:-:S11]  /*0270*/  ISETP.NE.OR P0, PT, R0, 0x3, !P5 ;  /* 0x000000030000780c */ /* 0x000fd60006f05670 */
[----:B------:R-:W-:Y:S05]  /*0280*/  @P1 BRA `(.L_x_5) ;  /* 0x0000000000201947 */ /* 0x000fea0003800000 */
[----:B------:R-:W3:Y:S02]  /*0290*/  LDCU.64 UR6, c[0x0][0x348] ;  /* 0x00006900ff0677ac */ /* 0x000ee40008000a00 */
[----:B---3--:R-:W-:Y:S02]  /*02a0*/  UIADD3 UR10, UP1, UPT, UR6, 0x80, URZ ;  /* 0x00000080060a7890 */ /* 0x008fe4000ff3e0ff */
[----:B------:R-:W-:Y:S02]  /*02b0*/  UIADD3 UR6, UP0, UPT, UR6, 0x180, URZ ;  /* 0x0000018006067890 */ /* 0x000fe4000ff1e0ff */
[----:B------:R-:W-:Y:S02]  /*02c0*/  UIADD3.X UR11, UPT, UPT, URZ, UR7, URZ, UP1, !UPT ;  /* 0x00000007ff0b7290 */ /* 0x000fe40008ffe4ff */
[----:B------:R-:W-:-:S07]  /*02d0*/  UIADD3.X UR7, UPT, UPT, URZ, UR7, URZ, UP0, !UPT ;  /* 0x00000007ff077290 */ /* 0x000fce00087fe4ff */
[----:B------:R3:W-:Y:S02]  /*02e0*/  UTMACCTL.PF [UR10] ;  /* 0x000000000a0079b9 */ /* 0x0007e40008040000 */
[----:B------:R3:W-:Y:S02]  /*02f0*/  UTMACCTL.PF [UR6] ;  /* 0x00000000060079b9 */ /* 0x0007e40008040000 */
[----:B---3--:R-:W-:Y:S01]  /*0300*/  NOP ;  /* 0x0000000000007918 */ /* 0x008fe20000000000 */
.L_x_5:
[----:B------:R-:W-:Y:S05]  /*0310*/  BSYNC.RECONVERGENT B0 ;  /* 0x0000000000007941 */ /* 0x000fea0003800200 */
.L_x_4:
[----:B------:R-:W-:Y:S04]  /*0320*/  BSSY.RECONVERGENT B0, `(.L_x_6) ;  /* 0x000000a000007945 */ /* 0x000fe80003800200 */
        /* <DEDUP_REMOVED lines=9> */
.L_x_7:
[----:B------:R-:W-:Y:S05]  /*03c0*/  BSYNC.RECONVERGENT B0 ;  /* 0x0000000000007941 */ /* 0x000fea0003800200 */
.L_x_6:
[----:B------:R-:W3:Y:S01]  /*03d0*/  LDCU.64 UR6, c[0x0][0x888] ;  /* 0x00011100ff0677ac */ /* 0x000ee20008000a00 */
[----:B------:R-:W-:Y:S02]  /*03e0*/  UISETP.EQ.U32.AND UP1, UPT, UR4, URZ, UPT ;  /* 0x000000ff0400728c */ /* 0x000fe4000bf22070 */
[----:B------:R-:W-:Y:S02]  /*03f0*/  UPLOP3.LUT UP2, UPT, UPT, UPT, UPT, 0x80, 0x8 ;  /* 0x000000000008789c */ /* 0x000fe40003f4f070 */
[----:B---3--:R-:W-:-:S04]  /*0400*/  UISETP.NE.U32.AND UP0, UPT, UR6, URZ, UPT ;  /* 0x000000ff0600728c */ /* 0x008fc8000bf05070 */
[----:B------:R-:W-:-:S04]  /*0410*/  UISETP.NE.AND.EX UP0, UPT, UR7, URZ, UPT, UP0 ;  /* 0x000000ff0700728c */ /* 0x000fc8000bf05300 */
[----:B------:R-:W-:-:S04]  /*0420*/  UISETP.EQ.OR.EX UP3, UPT, UR5, URZ, !UP0, UP1 ;  /* 0x000000ff0500728c */ /* 0x000fc8000c762710 */
[----:B------:R-:W-:-:S05]  /*0430*/  UP2UR UR44, UPR, URZ, 0x8 ;  /* 0x00000008ff2c7883 */ /* 0x000fca0008000000 */
[----:B------:R-:W-:Y:S07]  /*0440*/  BRA.U !UP3, `(.L_x_8) ;  /* 0x000000010b207547 */ /* 0x000fee000b800000 */
[----:B------:R-:W-:Y:S01]  /*0450*/  UISETP.NE.U32.AND UP2, UPT, UR4, URZ, UPT ;  /* 0x000000ff0400728c */ /* 0x000fe2000bf45070 */
[----:B-----5:R-:W-:Y:S01]  /*0460*/  FSETP.NEU.AND P0, PT, R49, RZ, PT ;  /* 0x000000ff3100720b */ /* 0x020fe20003f0d000 */
[----:B------:R-:W-:Y:S02]  /*0470*/  USEL UR4, URZ, 0xffffffff, UP0 ;  /* 0xffffffffff047887 */ /* 0x000fe40008000000 */
[----:B------:R-:W-:-:S10]  /*0480*/  UISETP.NE.AND.EX UP2, UPT, UR5, URZ, UPT, UP2 ;  /* 0x000000ff0500728c */ /* 0x000fd4000bf45320 */
[----:B------:R-:W-:Y:S01]  /*0490*/  VOTEU.ANY UP1, P0 ;  /* 0x0000000000ff7886 */ /* 0x000fe20000020100 */
[----:B------:R-:W-:-:S04]  /*04a0*/  @!UP2 USEL UR4, URZ, 0xffffffff, UP1 ;  /* 0xffffffffff04a887 */ /* 0x000fc80008800000 */
[----:B------:R-:W-:-:S04]  /*04b0*/  ULOP3.LUT UR4, UR4, 0x1, URZ, 0xc0, !UPT ;  /* 0x0000000104047892 */ /* 0x000fc8000f8ec0ff */
[----:B------:R-:W-:-:S11]  /*04c0*/  UISETP.NE.U32.AND UP2, UPT, UR4, 0x1, UPT ;  /* 0x000000010400788c */ /* 0x000fd6000bf45070 */
.L_x_8:
[----:B-12---:R-:W1:Y:S01]  /*04d0*/  SHFL.IDX PT, R2, R104, RZ, 0x1f ;  /* 0x00001fff68027589 */ /* 0x006e6200000e0000 */
[----:B------:R-:W-:-:S04]  /*04e0*/  UISETP.NE.AND UP1, UPT, UR8, 0x2, UPT ;  /* 0x000000020800788c */ /* 0x000fc8000bf25270 */
[----:B------:R-:W-:Y:S01]  /*04f0*/  USEL UR13, URZ, 0x1, UP1 ;  /* 0x00000001ff0d7887 */ /* 0x000fe20008800000 */
[----:B-1----:R-:W-:-:S13]  /*0500*/  ISETP.NE.AND P0, PT, R2, RZ, PT ;  /* 0x000000ff0200720c */ /* 0x002fda0003f05270 */
[----:B------:R-:W-:Y:S05]  /*0510*/  @P0 BRA `(.L_x_9) ;  /* 0x00000004000c0947 */ /* 0x000fea0003800000 */
[----:B------:R-:W-:Y:S01]  /*0520*/  ELECT P0, URZ, PT ;  /* 0x0000000000ff782f */ /* 0x000fe20003800000 */
[----:B------:R-:W-:-:S12]  /*0530*/  BSSY.RECONVERGENT B0, `(.L_x_9) ;  /* 0x0000041000007945 */ /* 0x000fd80003800200 */
[----:B------:R-:W-:Y:S05]  /*0540*/  @!P0 BRA `(.L_x_10) ;  /* 0x0000000000fc8947 */ /* 0x000fea0003800000 */
[----:B------:R-:W1:Y:S01]  /*0550*/  S2UR UR5, SR_CgaCtaId ;  /* 0x00000000000579c3 */ /* 0x000e620000008800 */
[----:B------:R-:W-:Y:S01]  /*0560*/  UMOV UR6, 0x400 ;  /* 0x0000040000067882 */ /* 0x000fe20000000000 */
[----:B------:R-:W-:Y:S01]  /*0570*/  UMOV UR4, 0x1 ;  /* 0x0000000100047882 */ /* 0x000fe20000000000 */
[----:B-1----:R-:W-:Y:S02]  /*0580*/  ULEA UR5, UR5, UR6, 0x18 ;  /* 0x0000000605057291 */ /* 0x002fe4000f8ec0ff */
[----:B------:R-:W-:-:S04]  /*0590*/  UIADD3 UR6, UPT, UPT, -UR4, 0x100000, URZ ;  /* 0x0010000004067890 */ /* 0x000fc8000fffe1ff */
[----:B------:R-:W-:Y:S02]  /*05a0*/  USHF.L.U32 UR7, UR6, 0xb, URZ ;  /* 0x0000000b06077899 */ /* 0x000fe400080006ff */
[----:B------:R-:W-:Y:S01]  /*05b0*/  USHF.L.U32 UR6, UR6, 0x1, URZ ;  /* 0x0000000106067899 */ /* 0x000fe200080006ff */
[----:B------:R-:W1:Y:S11]  /*05c0*/  FENCE.VIEW.ASYNC.S ;  /* 0x00000000000073c6 */ /* 0x000e760000000000 */
[----:B-1----:R1:W2:Y:S01]  /*05d0*/  SYNCS.EXCH.64 URZ, [UR5], UR6 ;  /* 0x0000000605ff75b2 */ /* 0x0022a20008000100 */
[----:B------:R1:W3:Y:S01]  /*05e0*/  SYNCS.EXCH.64 URZ, [UR5+0xd8], UR6 ;  /* 0x0000d80605ff75b2 */ /* 0x0002e20008000100 */
[----:B------:R1:W4:Y:S01]  /*05f0*/  SYNCS.EXCH.64 URZ, [UR5+0x8], UR6 ;  /* 0x0000080605ff75b2 */ /* 0x0003220008000100 */
[----:B------:R1:W1:Y:S01]  /*0600*/  SYNCS.EXCH.64 URZ, [UR5+0xe0], UR6 ;  /* 0x0000e00605ff75b2 */ /* 0x0002620008000100 */
        /* <DEDUP_REMOVED lines=50> */
[----:B--234-:R-:W-:Y:S01]  /*0930*/  NOP ;  /* 0x0000000000007918 */ /* 0x01cfe20000000000 */
.L_x_10:
[----:B-1----:R-:W-:Y:S05]  /*0940*/  BSYNC.RECONVERGENT B0 ;  /* 0x0000000000007941 */ /* 0x002fea0003800200 */
.L_x_9:
[----:B------:R-:W1:Y:S01]  /*0950*/  SHFL.IDX PT, R2, R104, RZ, 0x1f ;  /* 0x00001fff68027589 */ /* 0x000e6200000e0000 */
[----:B------:R-:W-:Y:S01]  /*0960*/  NOP ;  /* 0x0000000000007918 */ /* 0x000fe20000000000 */
[----:B-1----:R-:W-:-:S13]  /*0970*/  ISETP.NE.AND P0, PT, R2, 0x1, PT ;  /* 0x000000010200780c */ /* 0x002fda0003f05270 */
[----:B------:R-:W-:Y:S05]  /*0980*/  @P0 BRA `(.L_x_11) ;  /* 0x0000000000400947 */ /* 0x000fea0003800000 */
[----:B------:R-:W1:Y:S01]  /*0990*/  S2UR UR6, SR_CgaCtaId ;  /* 0x00000000000679c3 */ /* 0x000e620000008800 */
[----:B------:R-:W-:Y:S01]  /*09a0*/  UMOV UR7, 0x400 ;  /* 0x0000040000077882 */ /* 0x000fe20000000000 */
[----:B------:R-:W-:Y:S01]  /*09b0*/  UMOV UR5, 0x20 ;  /* 0x0000002000057882 */ /* 0x000fe20000000000 */
[----:B------:R-:W-:Y:S01]  /*09c0*/  UMOV UR4, 0x80 ;  /* 0x0000008000047882 */ /* 0x000fe20000000000 */
[----:B------:R-:W-:-:S04]  /*09d0*/  UIADD3 UR10, UPT, UPT, -UR5, 0x100000, URZ ;  /* 0x00100000050a7890 */ /* 0x000fc8000fffe1ff */
[----:B------:R-:W-:Y:S02]  /*09e0*/  USHF.L.U32 UR11, UR10, 0xb, URZ ;  /* 0x0000000b0a0b7899 */ /* 0x000fe400080006ff */
[----:B------:R-:W-:Y:S02]  /*09f0*/  USHF.L.U32 UR10, UR10, 0x1, URZ ;  /* 0x000000010a0a7899 */ /* 0x000fe400080006ff */
[----:B------:R-:W-:-:S04]  /*0a00*/  UIADD3 UR4, UPT, UPT, -UR4, 0x100000, URZ ;  /* 0x0010000004047890 */ /* 0x000fc8000fffe1ff */
[----:B------:R-:W-:Y:S02]  /*0a10*/  USHF.L.U32 UR5, UR4, 0xb, URZ ;  /* 0x0000000b04057899 */ /* 0x000fe400080006ff */
[----:B------:R-:W-:Y:S01]  /*0a20*/  USHF.L.U32 UR4, UR4, 0x1, URZ ;  /* 0x0000000104047899 */ /* 0x000fe200080006ff */
[----:B------:R-:W-:Y:S01]  /*0a30*/  ELECT P0, URZ, PT ;  /* 0x0000000000ff782f */ /* 0x000fe20003800000 */
[----:B-1----:R-:W-:Y:S01]  /*0a40*/  ULEA UR6, UR6, UR7, 0x18 ;  /* 0x0000000706067291 */ /* 0x002fe2000f8ec0ff */
[----:B------:R-:W1:Y:S11]  /*0a50*/  FENCE.VIEW.ASYNC.S ;  /* 0x00000000000073c6 */ /* 0x000e760000000000 */
[----:B-1----:R1:W2:Y:S01]  /*0a60*/  SYNCS.EXCH.64 URZ, [UR6+0x1b0], UR10 ;  /* 0x0001b00a06ff75b2 */ /* 0x0022a20008000100 */
[----:B------:R1:W3:Y:S01]  /*0a70*/  SYNCS.EXCH.64 URZ, [UR6+0x1b8], UR4 ;  /* 0x0001b80406ff75b2 */ /* 0x0002e20008000100 */
[----:B------:R-:W-:Y:S01]  /*0a80*/  NOP ;  /* 0x0000000000007918 */ /* 0x000fe20000000000 */
.L_x_11:
[----:B------:R-:W4:Y:S01]  /*0a90*/  SHFL.IDX PT, R2, R104, RZ, 0x1f ;  /* 0x00001fff68027589 */ /* 0x000f2200000e0000 */
[----:B------:R-:W-:Y:S01]  /*0aa0*/  NOP ;  /* 0x0000000000007918 */ /* 0x000fe20000000000 */
[----:B----4-:R-:W-:-:S13]  /*0ab0*/  ISETP.NE.AND P0, PT, R2, 0x3, PT ;  /* 0x000000030200780c */ /* 0x010fda0003f05270 */
[----:B------:R-:W-:Y:S05]  /*0ac0*/  @P0 BRA `(.L_x_12) ;  /* 0x0000000000300947 */ /* 0x000fea0003800000 */
[----:B-1----:R-:W1:Y:S01]  /*0ad0*/  S2UR UR5, SR_CgaCtaId ;  /* 0x00000000000579c3 */ /* 0x002e620000008800 */
[----:B------:R-:W-:Y:S01]  /*0ae0*/  UMOV UR6, 0x400 ;  /* 0x0000040000067882 */ /* 0x000fe20000000000 */
[----:B------:R-:W-:Y:S01]  /*0af0*/  UMOV UR4, 0x20 ;  /* 0x0000002000047882 */ /* 0x000fe20000000000 */
[----:B------:R-:W-:Y:S01]  /*0b00*/  ELECT P0, URZ, PT ;  /* 0x0000000000ff782f */ /* 0x000fe20003800000 */
[----:B-1----:R-:W-:Y:S02]  /*0b10*/  ULEA UR5, UR5, UR6, 0x18 ;  /* 0x0000000605057291 */ /* 0x002fe4000f8ec0ff */
[----:B------:R-:W-:-:S04]  /*0b20*/  UIADD3 UR6, UPT, UPT, -UR4, 0x100000, URZ ;  /* 0x0010000004067890 */ /* 0x000fc8000fffe1ff */
[----:B------:R-:W-:Y:S02]  /*0b30*/  USHF.L.U32 UR7, UR6, 0xb, URZ ;  /* 0x0000000b06077899 */ /* 0x000fe400080006ff */
[----:B------:R-:W-:Y:S01]  /*0b40*/  USHF.L.U32 UR6, UR6, 0x1, URZ ;  /* 0x0000000106067899 */ /* 0x000fe200080006ff */
[----:B------:R-:W1:Y:S11]  /*0b50*/  FENCE.VIEW.ASYNC.S ;  /* 0x00000000000073c6 */ /* 0x000e760000000000 */
[----:B-1----:R4:W1:Y:S01]  /*0b60*/  SYNCS.EXCH.64 URZ, [UR5+0x1c0], UR6 ;  /* 0x0001c00605ff75b2 */ /* 0x0028620008000100 */
[----:B------:R4:W1:Y:S02]  /*0b70*/  SYNCS.EXCH.64 URZ, [UR5+0x1c8], UR6 ;  /* 0x0001c80605ff75b2 */ /* 0x0008640008000100 */
[----:B----4-:R-:W-:Y:S01]  /*0b80*/  NOP ;  /* 0x0000000000007918 */ /* 0x010fe20000000000 */
.L_x_12:
[----:B------:R-:W4:Y:S01]  /*0b90*/  SHFL.IDX PT, R2, R104, RZ, 0x1f ;  /* 0x00001fff68027589 */ /* 0x000f2200000e0000 */
[----:B------:R-:W-:Y:S01]  /*0ba0*/  NOP ;  /* 0x0000000000007918 */ /* 0x000fe20000000000 */
[----:B----4-:R-:W-:-:S13]  /*0bb0*/  ISETP.NE.AND P0, PT, R2, 0x4, PT ;  /* 0x000000040200780c */ /* 0x010fda0003f05270 */
[----:B------:R-:W-:Y:S05]  /*0bc0*/  @P0 BRA `(.L_x_13) ;  /* 0x00000000004c0947 */ /* 0x000fea0003800000 */
[----:B-1----:R-:W1:Y:S01]  /*0bd0*/  S2UR UR5, SR_CgaCtaId ;  /* 0x00000000000579c3 */ /* 0x002e620000008800 */
[----:B------:R-:W-:Y:S01]  /*0be0*/  UMOV UR7, 0x100 ;  /* 0x0000010000077882 */ /* 0x000fe20000000000 */
[----:B------:R-:W-:Y:S01]  /*0bf0*/  UMOV UR6, 0x400 ;  /* 0x0000040000067882 */ /* 0x000fe20000000000 */
[----:B------:R-:W-:Y:S01]  /*0c00*/  USEL UR7, UR7, 0xe0, UP2 ;  /* 0x000000e007077887 */ /* 0x000fe20009000000 */
[----:B------:R-:W-:Y:S01]  /*0c10*/  UMOV UR4, 0x1 ;  /* 0x0000000100047882 */ /* 0x000fe20000000000 */
[----:B------:R-:W-:Y:S01]  /*0c20*/  ELECT P0, URZ, PT ;  /* 0x0000000000ff782f */ /* 0x000fe20003800000 */
[----:B------:R-:W-:-:S04]  /*0c30*/  UIADD3 UR10, UPT, UPT, -UR4, 0x100000, URZ ;  /* 0x00100000040a7890 */ /* 0x000fc8000fffe1ff */
[----:B------:R-:W-:Y:S02]  /*0c40*/  USHF.L.U32 UR11, UR10, 0xb, URZ ;  /* 0x0000000b0a0b7899 */ /* 0x000fe400080006ff */
[----:B------:R-:W-:Y:S02]  /*0c50*/  USHF.L.U32 UR10, UR10, 0x1, URZ ;  /* 0x000000010a0a7899 */ /* 0x000fe400080006ff */
[----:B-1----:R-:W-:Y:S02]  /*0c60*/  ULEA UR5, UR5, UR6, 0x18 ;  /* 0x0000000605057291 */ /* 0x002fe4000f8ec0ff */
[----:B------:R-:W-:-:S04]  /*0c70*/  UIADD3 UR6, UPT, UPT, -UR7, 0x100000, URZ ;  /* 0x0010000007067890 */ /* 0x000fc8000fffe1ff */
[----:B------:R-:W-:Y:S02]  /*0c80*/  USHF.L.U32 UR7, UR6, 0xb, URZ ;  /* 0x0000000b06077899 */ /* 0x000fe400080006ff */
[----:B------:R-:W-:Y:S01]  /*0c90*/  USHF.L.U32 UR6, UR6, 0x1, URZ ;  /* 0x0000000106067899 */ /* 0x000fe200080006ff */
[----:B------:R-:W1:Y:S03]  /*0ca0*/  FENCE.VIEW.ASYNC.S ;  /* 0x00000000000073c6 */ /* 0x000e660000000000 */
[----:B-1----:R4:W1:Y:S08]  /*0cb0*/  SYNCS.EXCH.64 URZ, [UR5+0x1d0], UR10 ;  /* 0x0001d00a05ff75b2 */ /* 0x0028700008000100 */
[----:B------:R4:W1:Y:S01]  /*0cc0*/  SYNCS.EXCH.64 URZ, [UR5+0x1e0], UR6 ;  /* 0x0001e00605ff75b2 */ /* 0x0008620008000100 */
[----:B------:R4:W1:Y:S01]  /*0cd0*/  SYNCS.EXCH.64 URZ, [UR5+0x1d8], UR10 ;  /* 0x0001d80a05ff75b2 */ /* 0x0008620008000100 */
[----:B------:R4:W1:Y:S02]  /*0ce0*/  SYNCS.EXCH.64 URZ, [UR5+0x1e8], UR6 ;  /* 0x0001e80605ff75b2 */ /* 0x0008640008000100 */
[----:B----4-:R-:W-:Y:S01]  /*0cf0*/  NOP ;  /* 0x0000000000007918 */ /* 0x010fe20000000000 */
.L_x_13:
[----:B------:R-:W4:Y:S01]  /*0d00*/  SHFL.IDX PT, R2, R104, RZ, 0x1f ;  /* 0x00001fff68027589 */ /* 0x000f2200000e0000 */
[----:B------:R-:W-:Y:S01]  /*0d10*/  NOP ;  /* 0x0000000000007918 */ /* 0x000fe20000000000 */
[----:B----4-:R-:W-:-:S13]  /*0d20*/  ISETP.NE.AND P0, PT, R2, 0x5, PT ;  /* 0x000000050200780c */ /* 0x010fda0003f05270 */
[----:B------:R-:W-:Y:S05]  /*0d30*/  @P0 BRA `(.L_x_14) ;  /* 0x0000000000580947 */ /* 0x000fea0003800000 */
[----:B-1----:R-:W1:Y:S01]  /*0d40*/  S2UR UR6, SR_CgaCtaId ;  /* 0x00000000000679c3 */ /* 0x002e620000008800 */
        /* <DEDUP_REMOVED lines=12> */
[----:B-1----:R4:W1:Y:S01]  /*0e10*/  SYNCS.EXCH.64 URZ, [UR6+0x1f0], UR10 ;  /* 0x0001f00a06ff75b2 */ /* 0x0028620008000100 */
[----:B------:R4:W1:Y:S01]  /*0e20*/  SYNCS.EXCH.64 URZ, [UR6+0x210], UR4 ;  /* 0x0002100406ff75b2 */ /* 0x0008620008000100 */
[----:B------:R4:W1:Y:S01]  /*0e30*/  SYNCS.EXCH.64 URZ, [UR6+0x1f8], UR10 ;  /* 0x0001f80a06ff75b2 */ /* 0x0008620008000100 */
[----:B------:R4:W1:Y:S01]  /*0e40*/  SYNCS.EXCH.64 URZ, [UR6+0x218], UR4 ;  /* 0x0002180406ff75b2 */ /* 0x0008620008000100 */
[----:B------:R4:W1:Y:S01]  /*0e50*/  SYNCS.EXCH.64 URZ, [UR6+0x200], UR10 ;  /* 0x0002000a06ff75b2 */ /* 0x0008620008000100 */
[----:B------:R4:W1:Y:S01]  /*0e60*/  SYNCS.EXCH.64 URZ, [UR6+0x220], UR4 ;  /* 0x0002200406ff75b2 */ /* 0x0008620008000100 */
[----:B------:R4:W1:Y:S01]  /*0e70*/  SYNCS.EXCH.64 URZ, [UR6+0x208], UR10 ;  /* 0x0002080a06ff75b2 */ /* 0x0008620008000100 */
[----:B------:R4:W1:Y:S02]  /*0e80*/  SYNCS.EXCH.64 URZ, [UR6+0x228], UR4 ;  /* 0x0002280406ff75b2 */ /* 0x0008640008000100 */
[----:B----4-:R-:W-:Y:S01]  /*0e90*/  NOP ;  /* 0x0000000000007918 */ /* 0x010fe20000000000 */
.L_x_14:
        /* <DEDUP_REMOVED lines=14> */
[----:B------:R4:W1:Y:S01]  /*0f80*/  SYNCS.EXCH.64 URZ, [UR5+0x240], UR6 ;  /* 0x0002400605ff75b2 */ /* 0x0008620008000100 */
[----:B------:R4:W1:Y:S01]  /*0f90*/  SYNCS.EXCH.64 URZ, [UR5+0x238], UR6 ;  /* 0x0002380605ff75b2 */ /* 0x0008620008000100 */
[----:B------:R4:W1:Y:S02]  /*0fa0*/  SYNCS.EXCH.64 URZ, [UR5+0x248], UR6 ;  /* 0x0002480605ff75b2 */ /* 0x0008640008000100 */
[----:B----4-:R-:W-:Y:S01]  /*0fb0*/  NOP ;  /* 0x0000000000007918 */ /* 0x010fe20000000000 */
.L_x_15:
[----:B-1----:R-:W1:Y:S01]  /*0fc0*/  S2UR UR5, SR_CTAID.X ;  /* 0x00000000000579c3 */ /* 0x002e620000002500 */
[----:B------:R-:W-:-:S05]  /*0fd0*/  CS2R.32 R97, SR_CgaSize ;  /* 0x0000000000617805 */ /* 0x000fca0000008a00 */
[----:B------:R-:W-:-:S05]  /*0fe0*/  IMAD R97, R97, -0xa0, RZ ;  /* 0xffffff6061617824 */ /* 0x000fca00078e02ff */
[----:B------:R-:W-:-:S14]  /*0ff0*/  R2UR UR7, R97 ;  /* 0x00000000610772ca */ /* 0x000fdc00000e0000 */
[----:B------:R-:W4:Y:S01]  /*1000*/  LDCU UR7, c[0x0][UR7+0x2b0] ;  /* 0x00005600070777ac */ /* 0x000f220008000800 */
[----:B------:R-:W-:Y:S01]  /*1010*/  NOP ;  /* 0x0000000000007918 */ /* 0x000fe20000000000 */
[----:B------:R-:W-:-:S05]  /*1020*/  CS2R.32 R97, SR_CgaSize ;  /* 0x0000000000617805 */ /* 0x000fca0000008a00 */
[----:B------:R-:W-:-:S05]  /*1030*/  IMAD R97, R97, -0xa0, RZ ;  /* 0xffffff6061617824 */ /* 0x000fca00078e02ff */
[----:B------:R-:W-:-:S14]  /*1040*/  R2UR UR6, R97 ;  /* 0x00000000610672ca */ /* 0x000fdc00000e0000 */
[----:B------:R-:W2:Y:S01]  /*1050*/  LDCU UR6, c[0x0][UR6+0x2b4] ;  /* 0x00005680060677ac */ /* 0x000ea20008000800 */
[----:B------:R-:W3:Y:S08]  /*1060*/  S2UR UR4, SR_CTAID.Y ;  /* 0x00000000000479c3 */ /* 0x000ef00000002600 */
[----:B------:R-:W2:Y:S01]  /*1070*/  LDC R9, c[0x0][0xb24] ;  /* 0x0002c900ff097b82 */ /* 0x000ea20000000800 */
[----:B-1----:R-:W-:-:S02]  /*1080*/  I2FP.F32.U32 R5, UR5 ;  /* 0x0000000500057c45 */ /* 0x002fc40008201000 */
[----:B------:R-:W-:-:S05]  /*1090*/  CS2R.32 R3, SR_CgaSize ;  /* 0x0000000000037805 */ /* 0x000fca0000008a00 */
[----:B------:R-:W-:-:S06]  /*10a0*/  IMAD R3, R3, -0xa0, RZ ;  /* 0xffffff6003037824 */ /* 0x000fcc00078e02ff */
[----:B------:R-:W1:Y:S01]  /*10b0*/  LDC R3, c[0x0][R3+0x2a0] ;  /* 0x0000a80003037b82 */ /* 0x000e620000000800 */
[----:B------:R-:W-:Y:S01]  /*10c0*/  MOV R97, UR5 ;  /* 0x0000000500617c02 */ /* 0x000fe20008000f00 */
[----:B----4-:R-:W-:Y:S01]  /*10d0*/  FMUL R5, R5, UR7 ;  /* 0x0000000705057c20 */ /* 0x010fe20008400000 */
[----:B---3--:R-:W-:Y:S02]  /*10e0*/  I2FP.F32.U32 R4, UR4 ;  /* 0x0000000400047c45 */ /* 0x008fe40008201000 */
[----:B------:R-:W-:-:S05]  /*10f0*/  CS2R.32 R2, SR_CgaSize ;  /* 0x0000000000027805 */ /* 0x000fca0000008a00 */
[----:B------:R-:W-:-:S06]  /*1100*/  IMAD R2, R2, -0xa0, RZ ;  /* 0xffffff6002027824 */ /* 0x000fcc00078e02ff */
[----:B------:R-:W3:Y:S01]  /*1110*/  LDC R2, c[0x0][R2+0x2a4] ;  /* 0x0000a90002027b82 */ /* 0x000ee20000000800 */
[----:B------:R-:W4:Y:S01]  /*1120*/  F2I.U32.TRUNC.NTZ R90, R5 ;  /* 0x00000005005a7305 */ /* 0x000f22000020f000 */
[----:B------:R-:W-:Y:S01]  /*1130*/  MOV R91, UR4 ;  /* 0x00000004005b7c02 */ /* 0x000fe20008000f00 */
[----:B--2---:R-:W-:-:S05]  /*1140*/  FMUL R4, R4, UR6 ;  /* 0x0000000604047c20 */ /* 0x004fca0008400000 */
[----:B------:R-:W-:Y:S01]  /*1150*/  BAR.SYNC.DEFER_BLOCKING 0x0 ;  /* 0x0000000000007b1d */ /* 0x000fe20000010000 */
[----:B------:R-:W-:-:S05]  /*1160*/  ISETP.GE.AND P0, PT, R9, 0x1, PT ;  /* 0x000000010900780c */ /* 0x000fca0003f06270 */
[----:B------:R-:W2:Y:S02]  /*1170*/  F2I.U32.TRUNC.NTZ R79, R4 ;  /* 0x00000004004f7305 */ /* 0x000ea4000020f000 */
[----:B------:R-:W3:Y:S01]  /*1180*/  S2UR UR36, SR_CTAID.Z ;  /* 0x00000000002479c3 */ /* 0x000ee20000002700 */
[----:B----4-:R-:W-:-:S05]  /*1190*/  IADD3 R90, PT, PT, -R90, RZ, RZ ;  /* 0x000000ff5a5a7210 */ /* 0x010fca0007ffe1ff */
[----:B-1----:R-:W-:Y:S01]  /*11a0*/  IMAD R90, R3, R90, UR5 ;  /* 0x00000005035a7e24 */ /* 0x002fe2000f8e025a */
[----:B--2---:R-:W-:-:S05]  /*11b0*/  IADD3 R79, PT, PT, -R79, RZ, RZ ;  /* 0x000000ff4f4f7210 */ /* 0x004fca0007ffe1ff */
[----:B---3--:R-:W-:Y:S01]  /*11c0*/  IMAD R79, R2, R79, UR4 ;  /* 0x00000004024f7e24 */ /* 0x008fe2000f8e024f */
[----:B------:R-:W-:Y:S06]  /*11d0*/  @!P0 BRA `(.L_x_16) ;  /* 0x0000000000b88947 */ /* 0x000fec0003800000 */
[----:B------:R-:W1:Y:S01]  /*11e0*/  LDC.64 R4, c[0x0][0xb18] ;  /* 0x0002c600ff047b82 */ /* 0x000e620000000a00 */
[----:B------:R-:W-:-:S07]  /*11f0*/  ISETP.NE.AND P0, PT, R9, 0x1, PT ;  /* 0x000000010900780c */ /* 0x000fce0003f05270 */
[----:B------:R-:W2:Y:S08]  /*1200*/  LDC R10, c[0x0][0xb0c] ;  /* 0x0002c300ff0a7b82 */ /* 0x000eb00000000800 */
[----:B------:R-:W3:Y:S08]  /*1210*/  LDC R11, c[0x0][0x370] ;  /* 0x0000dc00ff0b7b82 */ /* 0x000ef00000000800 */
[----:B------:R-:W4:Y:S01]  /*1220*/  LDC R12, c[0x0][0x374] ;  /* 0x0000dd00ff0c7b82 */ /* 0x000f220000000800 */
[----:B-1----:R-:W-:-:S07]  /*1230*/  ISETP.NE.AND P1, PT, R4, 0x1, PT ;  /* 0x000000010400780c */ /* 0x002fce0003f25270 */
[----:B------:R-:W3:Y:S01]  /*1240*/  LDC.64 R6, c[0x0][0xb10] ;  /* 0x0002c400ff067b82 */ /* 0x000ee20000000a00 */
[----:B--2---:R-:W-:-:S07]  /*1250*/  ISETP.NE.AND P2, PT, R10, 0x1, PT ;  /* 0x000000010a00780c */ /* 0x004fce0003f45270 */
[----:B------:R-:W1:Y:S08]  /*1260*/  LDC R8, c[0x0][0xb20] ;  /* 0x0002c800ff087b82 */ /* 0x000e700000000800 */
[----:B------:R-:W2:Y:S01]  /*1270*/  LDC.64 R2, c[0x0][0xb28] ;  /* 0x0002ca00ff027b82 */ /* 0x000ea20000000a00 */
[----:B----4-:R-:W-:-:S04]  /*1280*/  IMAD.HI.U32 R13, R12, R5, RZ ;  /* 0x000000050c0d7227 */ /* 0x010fc800078e00ff */
[----:B------:R-:W-:-:S04]  /*1290*/  IMAD.HI.U32 R5, R91, R5, RZ ;  /* 0x000000055b057227 */ /* 0x000fc800078e00ff */
[----:B---3--:R-:W-:-:S04]  /*12a0*/  IMAD.HI.U32 R14, R11, R6, RZ ;  /* 0x000000060b0e7227 */ /* 0x008fc800078e00ff */
[----:B------:R-:W-:Y:S01]  /*12b0*/  IMAD.HI.U32 R16, R97, R6, RZ ;  /* 0x0000000661107227 */ /* 0x000fe200078e00ff */
[-C--:B------:R-:W-:Y:S02]  /*12c0*/  @P2 SHF.R.U32.HI R11, RZ, R7.reuse, R14 ;  /* 0x00000007ff0b2219 */ /* 0x080fe4000001160e */
[-C--:B-1----:R-:W-:Y:S02]  /*12d0*/  @P1 SHF.R.U32.HI R12, RZ, R8.reuse, R13 ;  /* 0x00000008ff0c1219 */ /* 0x082fe4000001160d */
[----:B------:R-:W-:Y:S02]  /*12e0*/  SHF.R.U32.HI R8, RZ, R8, R5 ;  /* 0x00000008ff087219 */ /* 0x000fe40000011605 */
[----:B------:R-:W-:Y:S02]  /*12f0*/  SHF.R.U32.HI R16, RZ, R7, R16 ;  /* 0x00000007ff107219 */ /* 0x000fe40000011610 */
[----:B------:R-:W-:Y:S01]  /*1300*/  SEL R5, R91, R8, !P1 ;  /* 0x000000085b057207 */ /* 0x000fe20004800000 */
[----:B--2---:R-:W-:Y:S01]  /*1310*/  IMAD.HI.U32 R14, R12, R2, RZ ;  /* 0x000000020c0e7227 */ /* 0x004fe200078e00ff */
[----:B------:R-:W-:-:S03]  /*1320*/  SEL R7, R97, R16, !P2 ;  /* 0x0000001061077207 */ /* 0x000fc60005000000 */
[----:B------:R-:W-:Y:S01]  /*1330*/  IMAD.HI.U32 R6, R11, R2, RZ ;  /* 0x000000020b067227 */ /* 0x000fe200078e00ff */
[----:B------:R-:W-:-:S04]  /*1340*/  @P0 SHF.R.U32.HI R12, RZ, R3, R14 ;  /* 0x00000003ff0c0219 */ /* 0x000fc8000001160e */
[----:B------:R-:W-:Y:S01]  /*1350*/  @P0 SHF.R.U32.HI R11, RZ, R3, R6 ;  /* 0x00000003ff0b0219 */ /* 0x000fe20000011606 */
[----:B------:R-:W-:-:S04]  /*1360*/  IMAD R12, R12, R9, RZ ;  /* 0x000000090c0c7224 */ /* 0x000fc800078e02ff */
[----:B------:R-:W-:Y:S01]  /*1370*/  IMAD R6, R11, R9, RZ ;  /* 0x000000090b067224 */ /* 0x000fe200078e02ff */
[----:B------:R-:W-:-:S04]  /*1380*/  ISETP.GE.AND P1, PT, R5, R12, PT ;  /* 0x0000000c0500720c */ /* 0x000fc80003f26270 */
[----:B------:R-:W-:Y:S01]  /*1390*/  ISETP.GE.OR P1, PT, R7, R6, P1 ;  /* 0x000000060700720c */ /* 0x000fe20000f26670 */
[----:B------:R-:W-:-:S05]  /*13a0*/  IMAD.HI.U32 R6, R5, R2, RZ ;  /* 0x0000000205067227 */ /* 0x000fca00078e00ff */
[----:B------:R-:W-:-:S04]  /*13b0*/  SHF.R.U32.HI R6, RZ, R3, R6 ;  /* 0x00000003ff067219 */ /* 0x000fc80000011606 */
[----:B------:R-:W-:-:S03]  /*13c0*/  SEL R6, R5, R6, !P0 ;  /* 0x0000000605067207 */ /* 0x000fc60004000000 */
[----:B------:R-:W-:Y:S01]  /*13d0*/  @!P1 IMAD.HI.U32 R8, R7, R2, RZ ;  /* 0x0000000207089227 */ /* 0x000fe200078e00ff */
[----:B------:R-:W-:-:S04]  /*13e0*/  IADD3 R2, PT, PT, -R6, RZ, RZ ;  /* 0x000000ff06027210 */ /* 0x000fc80007ffe1ff */
[----:B------:R-:W-:Y:S01]  /*13f0*/  @!P1 SHF.R.U32.HI R8, RZ, R3, R8 ;  /* 0x00000003ff089219 */ /* 0x000fe20000011608 */
[----:B------:R-:W-:-:S03]  /*1400*/  IMAD R2, R9, R2, R5 ;  /* 0x0000000209027224 */ /* 0x000fc600078e0205 */
[----:B------:R-:W-:Y:S02]  /*1410*/  @!P1 SEL R3, R7, R8, !P0 ;  /* 0x0000000807039207 */ /* 0x000fe40004000000 */
[----:B------:R-:W-:-:S03]  /*1420*/  IADD3 R8, PT, PT, -R5, RZ, RZ ;  /* 0x000000ff05087210 */ /* 0x000fc60007ffe1ff */
[--C-:B------:R-:W-:Y:S02]  /*1430*/  @!P1 IMAD.IADD R6, R6, 0x1, -R3.reuse ;  /* 0x0000000106069824 */ /* 0x100fe400078e0a03 */
[----:B------:R-:W-:Y:S01]  /*1440*/  @!P1 IMAD R3, R2, R11, R3 ;  /* 0x0000000b02039224 */ /* 0x000fe200078e0203 */
[----:B------:R-:W-:Y:S01]  /*1450*/  IADD3 R2, PT, PT, -R7, RZ, RZ ;  /* 0x000000ff07027210 */ /* 0x000fe20007ffe1ff */
[----:B------:R-:W-:Y:S02]  /*1460*/  @!P1 IMAD R5, R6, R9, R7 ;  /* 0x0000000906059224 */ /* 0x000fe400078e0207 */
[----:B------:R-:W-:Y:S02]  /*1470*/  IMAD R8, R4, R8, R91 ;  /* 0x0000000804087224 */ /* 0x000fe400078e025b */
[----:B------:R-:W-:Y:S02]  /*1480*/  @!P1 IMAD.MOV.U32 R7, RZ, RZ, R3 ;  /* 0x000000ffff079224 */ /* 0x000fe400078e0003 */
[----:B------:R-:W-:-:S02]  /*1490*/  IMAD R2, R10, R2, R97 ;  /* 0x000000020a027224 */ /* 0x000fc400078e0261 */
[----:B------:R-:W-:Y:S02]  /*14a0*/  IMAD R91, R5, R4, R8 ;  /* 0x00000004055b7224 */ /* 0x000fe400078e0208 */
[----:B------:R-:W-:Y:S02]  /*14b0*/  IMAD R97, R7, R10, R2 ;  /* 0x0000000a07617224 */ /* 0x000fe400078e0202 */
.L_x_16:
[----:B------:R-:W1:Y:S01]  /*14c0*/  LDCU UR4, c[0x0][0xb30] ;  /* 0x00016600ff0477ac */ /* 0x000e620008000800 */
[----:B------:R-:W2:Y:S08]  /*14d0*/  S2UR UR37, SR_CgaCtaId ;  /* 0x00000000002579c3 */ /* 0x000eb00000008800 */
[----:B------:R-:W3:Y:S01]  /*14e0*/  LDC R40, c[0x0][0xb24] ;  /* 0x0002c900ff287b82 */ /* 0x000ee20000000800 */
[----:B-1----:R-:W-:-:S09]  /*14f0*/  UISETP.NE.AND UP1, UPT, UR4, 0x1, UPT ;  /* 0x000000010400788c */ /* 0x002fd2000bf25270 */
[----:B--2---:R-:W-:Y:S05]  /*1500*/  BRA.U UP1, `(.L_x_17) ;  /* 0x0000000101407547 */ /* 0x004fea000b800000 */
[----:B------:R-:W1:Y:S08]  /*1510*/  LDC.64 R4, c[0x0][0xb10] ;  /* 0x0002c400ff047b82 */ /* 0x000e700000000a00 */
[----:B------:R-:W2:Y:S08]  /*1520*/  LDC.64 R2, c[0x0][0xb18] ;  /* 0x0002c600ff027b82 */ /* 0x000eb00000000a00 */
[----:B------:R-:W4:Y:S08]  /*1530*/  LDC R6, c[0x0][0xb20] ;  /* 0x0002c800ff067b82 */ /* 0x000f300000000800 */
[----:B------:R-:W3:Y:S01]  /*1540*/  LDC R8, c[0x0][0xb0c] ;  /* 0x0002c300ff087b82 */ /* 0x000ee20000000800 */
[----:B-1----:R-:W-:-:S05]  /*1550*/  IMAD.HI.U32 R4, R97, R4, RZ ;  /* 0x0000000461047227 */ /* 0x002fca00078e00ff */
[----:B------:R-:W-:Y:S01]  /*1560*/  SHF.R.U32.HI R4, RZ, R5, R4 ;  /* 0x00000005ff047219 */ /* 0x000fe20000011604 */
[----:B--2---:R-:W-:Y:S01]  /*1570*/  IMAD.HI.U32 R3, R91, R3, RZ ;  /* 0x000000035b037227 */ /* 0x004fe200078e00ff */
[----:B------:R-:W-:-:S04]  /*1580*/  ISETP.NE.AND P0, PT, R2, 0x1, PT ;  /* 0x000000010200780c */ /* 0x000fc80003f05270 */
[----:B----4-:R-:W-:-:S04]  /*1590*/  SHF.R.U32.HI R6, RZ, R6, R3 ;  /* 0x00000006ff067219 */ /* 0x010fc80000011603 */
[----:B------:R-:W-:Y:S02]  /*15a0*/  SEL R3, R91, R6, !P0 ;  /* 0x000000065b037207 */ /* 0x000fe40004000000 */
[----:B---3--:R-:W-:-:S04]  /*15b0*/  ISETP.NE.AND P1, PT, R8, 0x1, PT ;  /* 0x000000010800780c */ /* 0x008fc80003f25270 */
[----:B------:R-:W-:-:S05]  /*15c0*/  SEL R4, R97, R4, !P1 ;  /* 0x0000000461047207 */ /* 0x000fca0004800000 */
[----:B------:R-:W-:Y:S02]  /*15d0*/  IMAD.IADD R5, R3, 0x1, -R4 ;  /* 0x0000000103057824 */ /* 0x000fe400078e0a04 */
[----:B------:R-:W-:Y:S02]  /*15e0*/  IMAD.IADD R3, R4, 0x1, -R3 ;  /* 0x0000000104037824 */ /* 0x000fe400078e0a03 */
[----:B------:R-:W-:Y:S02]  /*15f0*/  IMAD R97, R5, R8, R97 ;  /* 0x0000000805617224 */ /* 0x000fe400078e0261 */
[----:B------:R-:W-:-:S07]  /*1600*/  IMAD R91, R3, R2, R91 ;  /* 0x00000002035b7224 */ /* 0x000fce00078e025b */
.L_x_17:
[----:B------:R-:W-:Y:S01]  /*1610*/  BAR.SYNC.DEFER_BLOCKING 0x0 ;  /* 0x0000000000007b1d */ /* 0x000fe20000010000 */
[----:B------:R-:W-:Y:S01]  /*1620*/  UISETP.NE.AND UP1, UPT, UR8, 0x2, UPT ;  /* 0x000000020800788c */ /* 0x000fe2000bf25270 */
[----:B------:R-:W-:Y:S02]  /*1630*/  ISETP.NE.OR P5, PT, R0, 0x2, !P5 ;  /* 0x000000020000780c */ /* 0x000fe40006fa5670 */
[----:B------:R-:W-:-:S06]  /*1640*/  LOP3.LUT R2, R101, 0x1f, RZ, 0xc0, !PT ;  /* 0x0000001f65027812 */ /* 0x000fcc00078ec0ff */
[----:B------:R-:W-:Y:S05]  /*1650*/  BRA.U UP1, `(.L_x_18) ;  /* 0x0000001d01907547 */ /* 0x000fea000b800000 */
[----:B------:R-:W1:Y:S01]  /*1660*/  LDCU UR13, c[0x0][0x38c] ;  /* 0x00007180ff0d77ac */ /* 0x000e620008000800 */
[----:B------:R-:W2:Y:S01]  /*1670*/  LDC R9, c[0x0][0x370] ;  /* 0x0000dc00ff097b82 */ /* 0x000ea20000000800 */
[----:B------:R-:W-:Y:S01]  /*1680*/  PLOP3.LUT P1, PT, PT, PT, UP2, 0x80, 0x8 ;  /* 0x000000000008781c */ /* 0x000fe20003f2f028 */
[----:B------:R-:W-:Y:S01]  /*1690*/  IMAD.MOV.U32 R15, RZ, RZ, 0x1 ;  /* 0x00000001ff0f7424 */ /* 0x000fe200078e00ff */
[----:B------:R-:W-:Y:S01]  /*16a0*/  ISETP.EQ.OR P4, PT, R2, RZ, P5 ;  /* 0x000000ff0200720c */ /* 0x000fe20002f82670 */
[----:B------:R-:W-:Y:S01]  /*16b0*/  IMAD.MOV.U32 R14, RZ, RZ, RZ ;  /* 0x000000ffff0e7224 */ /* 0x000fe200078e00ff */
[----:B------:R-:W-:Y:S02]  /*16c0*/  PLOP3.LUT P1, PT, P1, PT, PT, 0x8, 0x80 ;  /* 0x000000000080781c */ /* 0x000fe40000f2e170 */
[----:B------:R-:W-:Y:S01]  /*16d0*/  CS2R R12, SRZ ;  /* 0x00000000000c7805 */ /* 0x000fe2000001ff00 */
[----:B------:R-:W-:Y:S01]  /*16e0*/  IMAD.MOV.U32 R10, RZ, RZ, 0x1 ;  /* 0x00000001ff0a7424 */ /* 0x000fe200078e00ff */
[----:B------:R-:W4:Y:S01]  /*16f0*/  LDC R0, c[0x0][0x374] ;  /* 0x0000dd00ff007b82 */ /* 0x000f220000000800 */
[----:B------:R-:W2:Y:S01]  /*1700*/  LDCU.64 UR22, c[0x0][0x348] ;  /* 0x00006900ff1677ac */ /* 0x000ea20008000a00 */
[----:B------:R-:W-:Y:S01]  /*1710*/  UMOV UR6, URZ ;  /* 0x000000ff00067c82 */ /* 0x000fe20008000000 */
[----:B-1----:R-:W-:-:S04]  /*1720*/  UIADD3 UR5, UPT, UPT, UR13, 0x3f, URZ ;  /* 0x0000003f0d057890 */ /* 0x002fc8000fffe0ff */
[----:B------:R-:W-:-:S04]  /*1730*/  USHF.R.S32.HI UR4, URZ, 0x1f, UR5 ;  /* 0x0000001fff047899 */ /* 0x000fc80008011405 */
[----:B------:R-:W-:-:S04]  /*1740*/  ULEA.HI UR4, UR4, UR5, URZ, 0x6 ;  /* 0x0000000504047291 */ /* 0x000fc8000f8f30ff */
[----:B------:R-:W-:Y:S02]  /*1750*/  USHF.R.S32.HI UR15, URZ, 0x6, UR4 ;  /* 0x00000006ff0f7899 */ /* 0x000fe40008011404 */
[----:B------:R-:W-:Y:S02]  /*1760*/  UIADD3 UR4, UPT, UPT, UR13, -0x1, URZ ;  /* 0xffffffff0d047890 */ /* 0x000fe4000fffe0ff */
[----:B------:R-:W-:Y:S02]  /*1770*/  UISETP.LT.U32.AND UP0, UPT, UR15, 0x1b, UPT ;  /* 0x0000001b0f00788c */ /* 0x000fe4000bf01070 */
[----:B------:R-:W-:Y:S02]  /*1780*/  UISETP.GE.U32.AND UP1, UPT, UR4, -0x7f, UPT ;  /* 0xffffff810400788c */ /* 0x000fe4000bf26070 */
[----:B------:R-:W-:Y:S02]  /*1790*/  USEL UR14, UR15, 0x1b, UP0 ;  /* 0x0000001b0f0e7887 */ /* 0x000fe40008000000 */
[----:B------:R-:W-:-:S02]  /*17a0*/  UIADD3 UR13, UPT, UPT, UR13, 0x7e, URZ ;  /* 0x0000007e0d0d7890 */ /* 0x000fc4000fffe0ff */
[----:B------:R-:W-:Y:S02]  /*17b0*/  UIADD3 UR5, UPT, UPT, UR14, -0x1, URZ ;  /* 0xffffffff0e057890 */ /* 0x000fe4000fffe0ff */
[----:B------:R-:W-:-:S03]  /*17c0*/  UIADD3 UR7, UPT, UPT, UR15, -UR14, URZ ;  /* 0x8000000e0f077290 */ /* 0x000fc6000fffe0ff */
[----:B------:R-:W-:-:S04]  /*17d0*/  @UP1 UIADD3 UR5, UPT, UPT, UR14, URZ, URZ ;  /* 0x000000ff0e051290 */ /* 0x000fc8000fffe0ff */
[----:B--2---:R-:W-:-:S12]  /*17e0*/  UIADD3 UR5, UPT, UPT, UR5, 0x1, URZ ;  /* 0x0000000105057890 */ /* 0x004fd8000fffe0ff */
.L_x_36:
[----:B------:R-:W-:Y:S01]  /*17f0*/  UISETP.NE.AND UP0, UPT, UR37, URZ, UPT ;  /* 0x000000ff2500728c */ /* 0x000fe2000bf05270 */
[----:B------:R-:W1:Y:S08]  /*1800*/  S2UR UR37, SR_CgaCtaId ;  /* 0x00000000002579c3 */ /* 0x000e700000008800 */
[----:B------:R-:W-:Y:S05]  /*1810*/  BRA.U UP0, `(.L_x_19) ;  /* 0x0000000100347547 */ /* 0x000fea000b800000 */
[----:B------:R-:W2:Y:S01]  /*1820*/  S2R R2, SR_CgaCtaId ;  /* 0x0000000000027919 */ /* 0x000ea20000008800 */
[----:B------:R-:W-:-:S04]  /*1830*/  MOV R3, 0x400 ;  /* 0x0000040000037802 */ /* 0x000fc80000000f00 */
[----:B--2---:R-:W-:Y:S02]  /*1840*/  LEA R3, R2, R3, 0x18 ;  /* 0x0000000302037211 */ /* 0x004fe400078ec0ff */
[----:B------:R-:W-:-:S03]  /*1850*/  SHF.L.U32 R2, R10, 0x1f, RZ ;  /* 0x0000001f0a027819 */ /* 0x000fc600000006ff */
[----:B------:R-:W-:-:S04]  /*1860*/  IMAD R3, R12, 0x8, R3 ;  /* 0x000000080c037824 */ /* 0x000fc800078e0203 */
[----:B------:R-:W2:Y:S02]  /*1870*/  SYNCS.PHASECHK.TRANS64.TRYWAIT P0, [R3+URZ+0x240], R2 ;  /* 0x00024002030075a7 */ /* 0x000ea400080011ff */
[----:B--2---:R-:W-:Y:S05]  /*1880*/  @!P0 BRA `(.L_x_20) ;  /* 0x0000005400f88947 */ /* 0x004fea0003800000 */
.L_x_119:
[----:B------:R-:W-:Y:S01]  /*1890*/  VIADD R12, R12, 0x1 ;  /* 0x000000010c0c7836 */ /* 0x000fe20000000000 */
[----:B------:R2:W-:Y:S04]  /*18a0*/  SYNCS.ARRIVE.TRANS64.A1T0 RZ, [R3+URZ+0x230], RZ ;  /* 0x000230ff03ff79a7 */ /* 0x0005e800081000ff */
[----:B------:R-:W-:-:S04]  /*18b0*/  ISETP.NE.AND P0, PT, R12, 0x2, PT ;  /* 0x000000020c00780c */ /* 0x000fc80003f05270 */
[----:B------:R-:W-:Y:S02]  /*18c0*/  SEL R12, R12, RZ, P0 ;  /* 0x000000ff0c0c7207 */ /* 0x000fe40000000000 */
[----:B--2---:R-:W-:-:S04]  /*18d0*/  SEL R3, RZ, 0x1, P0 ;  /* 0x00000001ff037807 */ /* 0x004fc80000000000 */
[----:B------:R-:W-:-:S07]  /*18e0*/  LOP3.LUT R10, R10, R3, RZ, 0x3c, !PT ;  /* 0x000000030a0a7212 */ /* 0x000fce00078e3cff */
.L_x_19:
[----:B------:R-:W-:Y:S01]  /*18f0*/  UMOV UR4, 0x400 ;  /* 0x0000040000047882 */ /* 0x000fe20000000000 */
[----:B------:R-:W-:Y:S01]  /*1900*/  SHF.L.U32 R2, R15, 0x1f, RZ ;  /* 0x0000001f0f027819 */ /* 0x000fe200000006ff */
[----:B-1----:R-:W-:Y:S01]  /*1910*/  ULEA UR4, UR37, UR4, 0x18 ;  /* 0x0000000425047291 */ /* 0x002fe2000f8ec0ff */
[----:B------:R-:W-:Y:S01]  /*1920*/  R2UR UR35, R97 ;  /* 0x00000000612372ca */ /* 0x000fe200000e0000 */
[----:B------:R-:W-:Y:S01]  /*1930*/  UISETP.GE.U32.AND UP0, UPT, UR13, 0x7f, UPT ;  /* 0x0000007f0d00788c */ /* 0x000fe2000bf06070 */
[----:B------:R-:W-:Y:S01]  /*1940*/  R2UR UR10, R91 ;  /* 0x000000005b0a72ca */ /* 0x000fe200000e0000 */
[----:B------:R-:W-:Y:S01]  /*1950*/  ULEA UR8, UR6, UR4, 0x3 ;  /* 0x0000000406087291 */ /* 0x000fe2000f8e18ff */
[----:B------:R-:W-:-:S08]  /*1960*/  UMOV UR24, URZ ;  /* 0x000000ff00187c82 */ /* 0x000fd00008000000 */
[----:B------:R1:W2:Y:S01]  /*1970*/  SYNCS.PHASECHK.TRANS64.TRYWAIT P0, [UR8+0xd8], R2 ;  /* 0x0000d802ff0075a7 */ /* 0x0002a20008001108 */
[----:B------:R-:W-:Y:S02]  /*1980*/  USHF.L.U32 UR35, UR35, 0x6, URZ ;  /* 0x0000000623237899 */ /* 0x000fe400080006ff */
[----:B------:R-:W-:Y:S01]  /*1990*/  USHF.L.U32 UR10, UR10, 0x6, URZ ;  /* 0x000000060a0a7899 */ /* 0x000fe200080006ff */
[----:B------:R-:W-:Y:S11]  /*19a0*/  BRA.U !UP0, `(.L_x_21) ;  /* 0x0000000108a47547 */ /* 0x000ff6000b800000 */
[----:B------:R-:W-:Y:S01]  /*19b0*/  UMOV UR16, URZ ;  /* 0x000000ff00107c82 */ /* 0x000fe20008000000 */
[----:B------:R-:W-:-:S05]  /*19c0*/  UMOV UR17, UR6 ;  /* 0x0000000600117c82 */ /* 0x000fca0008000000 */
.L_x_26:
[----:B-1----:R-:W-:Y:S01]  /*19d0*/  ULEA UR33, UR17, UR4, 0x3 ;  /* 0x0000000411217291 */ /* 0x002fe2000f8e18ff */
[----:B--2---:R-:W-:Y:S01]  /*19e0*/  @!P5 MOV R3, 0x2000 ;  /* 0x000020000003d802 */ /* 0x004fe20000000f00 */
[----:B--2---:R-:W-:Y:S10]  /*19f0*/  @P0 BRA `(.L_x_22) ;  /* 0x00000000000c0947 */ /* 0x004ff40003800000 */
[----:B------:R-:W-:-:S04]  /*1a00*/  SHF.L.U32 R5, R15, 0x1f, RZ ;  /* 0x0000001f0f057819 */ /* 0x000fc800000006ff */
[----:B------:R-:W2:Y:S02]  /*1a10*/  SYNCS.PHASECHK.TRANS64.TRYWAIT P0, [UR33+0xd8], R5 ;  /* 0x0000d805ff0075a7 */ /* 0x000ea40008001121 */
[----:B--2---:R-:W-:Y:S05]  /*1a20*/  @!P0 BRA `(.L_x_23) ;  /* 0x0000005400a48947 */ /* 0x004fea0003800000 */
.L_x_22:
[----:B------:R2:W-:Y:S01]  /*1a30*/  @!P5 SYNCS.ARRIVE.TRANS64 RZ, [UR33], R3 ;  /* 0x00000003ffffd9a7 */ /* 0x0005e20008000021 */
[----:B------:R-:W-:Y:S04]  /*1a40*/  BSSY.RECONVERGENT B0, `(.L_x_24) ;  /* 0x0000003000007945 */ /* 0x000fe80003800200 */
[----:B------:R-:W-:Y:S05]  /*1a50*/  @P4 BRA `(.L_x_25) ;  /* 0x0000000000044947 */ /* 0x000fea0003800000 */
[----:B------:R-:W-:Y:S05]  /*1a60*/  BPT.TRAP 0x1 ;  /* 0x000000040000795c */ /* 0x000fea0000300000 */
.L_x_25:
[----:B------:R-:W-:Y:S05]  /*1a70*/  BSYNC.RECONVERGENT B0 ;  /* 0x0000000000007941 */ /* 0x000fea0003800200 */
.L_x_24:
[----:B------:R-:W-:Y:S02]  /*1a80*/  UIADD3 UR6, UPT, UPT, UR17, 0x1, URZ ;  /* 0x0000000111067890 */ /* 0x000fe4000fffe0ff */
[----:B------:R-:W-:Y:S02]  /*1a90*/  UIADD3 UR26, UP1, UPT, UR22, 0x80, URZ ;  /* 0x00000080161a7890 */ /* 0x000fe4000ff3e0ff */
[----:B------:R-:W-:Y:S02]  /*1aa0*/  UISETP.NE.AND UP0, UPT, UR6, 0x1b, UPT ;  /* 0x0000001b0600788c */ /* 0x000fe4000bf05270 */
[----:B------:R-:W-:Y:S02]  /*1ab0*/  USHF.L.U32 UR34, UR16, 0x6, URZ ;  /* 0x0000000610227899 */ /* 0x000fe400080006ff */
[----:B------:R-:W-:Y:S02]  /*1ac0*/  USEL UR9, URZ, 0x1, UP0 ;  /* 0x00000001ff097887 */ /* 0x000fe40008000000 */
[----:B------:R-:W-:-:S02]  /*1ad0*/  USEL UR6, UR6, URZ, UP0 ;  /* 0x000000ff06067287 */ /* 0x000fc40008000000 */
[----:B------:R-:W-:Y:S02]  /*1ae0*/  UIADD3 UR20, UP0, UPT, UR22, 0x180, URZ ;  /* 0x0000018016147890 */ /* 0x000fe4000ff1e0ff */
[----:B------:R-:W-:Y:S01]  /*1af0*/  ULEA UR8, UR6, UR4, 0x3 ;  /* 0x0000000406087291 */ /* 0x000fe2000f8e18ff */
[----:B------:R-:W-:Y:S01]  /*1b00*/  LOP3.LUT R15, R15, UR9, RZ, 0x3c, !PT ;  /* 0x000000090f0f7c12 */ /* 0x000fe2000f8e3cff */
[----:B------:R-:W-:Y:S02]  /*1b10*/  UIADD3.X UR27, UPT, UPT, URZ, UR23, URZ, UP1, !UPT ;  /* 0x00000017ff1b7290 */ /* 0x000fe40008ffe4ff */
[----:B------:R-:W-:Y:S01]  /*1b20*/  UIADD3.X UR21, UPT, UPT, URZ, UR23, URZ, UP0, !UPT ;  /* 0x00000017ff157290 */ /* 0x000fe200087fe4ff */
[----:B-1----:R-:W-:Y:S01]  /*1b30*/  SHF.L.U32 R2, R15, 0x1f, RZ ;  /* 0x0000001f0f027819 */ /* 0x002fe200000006ff */
[----:B------:R-:W-:Y:S01]  /*1b40*/  UMOV UR18, 0x0 ;  /* 0x0000000000127882 */ /* 0x000fe20000000000 */
[----:B------:R-:W-:Y:S01]  /*1b50*/  UMOV UR19, 0x10000000 ;  /* 0x1000000000137882 */ /* 0x000fe20000000000 */
[----:B------:R-:W-:Y:S01]  /*1b60*/  UMOV UR12, UR36 ;  /* 0x00000024000c7c82 */ /* 0x000fe20008000000 */
[----:B------:R1:W1:Y:S01]  /*1b70*/  SYNCS.PHASECHK.TRANS64.TRYWAIT P0, [UR8+0xd8], R2 ;  /* 0x0000d802ff0075a7 */ /* 0x0002620008001108 */
[----:B------:R-:W-:Y:S01]  /*1b80*/  ULEA UR8, UR17, UR4, 0xc ;  /* 0x0000000411087291 */ /* 0x000fe2000f8e60ff */
[----:B------:R-:W-:Y:S01]  /*1b90*/  UMOV UR9, UR33 ;  /* 0x0000002100097c82 */ /* 0x000fe20008000000 */
[----:B------:R-:W-:-:S02]  /*1ba0*/  UMOV UR11, UR34 ;  /* 0x00000022000b7c82 */ /* 0x000fc40008000000 */
[----:B------:R-:W-:Y:S02]  /*1bb0*/  UIADD3 UR32, UPT, UPT, UR8, 0x2600, URZ ;  /* 0x0000260008207890 */ /* 0x000fe4000fffe0ff */
[----:B------:R-:W-:Y:S02]  /*1bc0*/  UIADD3 UR8, UPT, UPT, UR8, 0x1d600, URZ ;  /* 0x0001d60008087890 */ /* 0x000fe4000fffe0ff */
[----:B------:R-:W-:Y:S01]  /*1bd0*/  UIADD3 UR16, UPT, UPT, UR16, 0x1, URZ ;  /* 0x0000000110107890 */ /* 0x000fe2000fffe0ff */
[----:B------:R-:W-:Y:S01]  /*1be0*/  UMOV UR24, UR5 ;  /* 0x0000000500187c82 */ /* 0x000fe20008000000 */
[----:B------:R-:W-:Y:S02]  /*1bf0*/  UMOV UR17, UR6 ;  /* 0x0000000600117c82 */ /* 0x000fe40008000000 */
[----:B------:R-:W-:Y:S01]  /*1c00*/  UISETP.NE.AND UP0, UPT, UR16, UR5, UPT ;  /* 0x000000051000728c */ /* 0x000fe2000bf05270 */
[----:B------:R1:W-:Y:S02]  /*1c10*/  UTMALDG.3D [UR32], [UR26], desc[UR18] ;  /* 0x000012201a0075b4 */ /* 0x0003e40008011000 */
[----:B------:R1:W-:Y:S06]  /*1c20*/  UTMALDG.3D [UR8], [UR20], desc[UR18] ;  /* 0x00001208140075b4 */ /* 0x0003ec0008011000 */
[----:B------:R-:W-:Y:S05]  /*1c30*/  BRA.U UP0, `(.L_x_26) ;  /* 0xfffffffd00647547 */ /* 0x000fea000b83ffff */
.L_x_21:
[----:B-1----:R-:W-:Y:S01]  /*1c40*/  ULEA UR8, UR6, UR4, 0x3 ;  /* 0x0000000406087291 */ /* 0x002fe2000f8e18ff */
[----:B------:R-:W-:Y:S01]  /*1c50*/  SHF.L.U32 R2, R15, 0x1f, RZ ;  /* 0x0000001f0f027819 */ /* 0x000fe200000006ff */
[----:B------:R-:W-:Y:S01]  /*1c60*/  @!P1 SYNCS.ARRIVE.TRANS64.A1T0 RZ, [UR4+0x1c8], RZ ;  /* 0x0001c8ffffff99a7 */ /* 0x000fe20008100004 */
[----:B------:R-:W-:-:S06]  /*1c70*/  UISETP.GT.AND UP0, UPT, UR15, UR14, UPT ;  /* 0x0000000e0f00728c */ /* 0x000fcc000bf04270 */
[----:B--2---:R1:W2:Y:S03]  /*1c80*/  SYNCS.PHASECHK.TRANS64.TRYWAIT P0, [UR8+0xd8], R2 ;  /* 0x0000d802ff0075a7 */ /* 0x0042a60008001108 */
[----:B------:R-:W-:Y:S05]  /*1c90*/  BRA.U !UP0, `(.L_x_27) ;  /* 0x0000000108a87547 */ /* 0x000fea000b800000 */
[----:B------:R-:W-:Y:S01]  /*1ca0*/  UIADD3 UR21, UPT, UPT, UR7, UR24, URZ ;  /* 0x0000001807157290 */ /* 0x000fe2000fffe0ff */
[----:B------:R-:W-:-:S11]  /*1cb0*/  UMOV UR25, UR6 ;  /* 0x0000000600197c82 */ /* 0x000fd60008000000 */
.L_x_32:
[----:B-1----:R-:W-:Y:S01]  /*1cc0*/  ULEA UR17, UR25, UR4, 0x3 ;  /* 0x0000000419117291 */ /* 0x002fe2000f8e18ff */
[----:B--2---:R-:W-:Y:S01]  /*1cd0*/  @!P5 MOV R3, 0x2000 ;  /* 0x000020000003d802 */ /* 0x004fe20000000f00 */
[----:B--2---:R-:W-:Y:S10]  /*1ce0*/  @P0 BRA `(.L_x_28) ;  /* 0x00000000000c0947 */ /* 0x004ff40003800000 */
[----:B------:R-:W-:-:S04]  /*1cf0*/  SHF.L.U32 R5, R15, 0x1f, RZ ;  /* 0x0000001f0f057819 */ /* 0x000fc800000006ff */
[----:B------:R-:W2:Y:S02]  /*1d00*/  SYNCS.PHASECHK.TRANS64.TRYWAIT P0, [UR17+0xd8], R5 ;  /* 0x0000d805ff0075a7 */ /* 0x000ea40008001111 */
[----:B--2---:R-:W-:Y:S05]  /*1d10*/  @!P0 BRA `(.L_x_29) ;  /* 0x0000005400008947 */ /* 0x004fea0003800000 */
.L_x_28:
[----:B------:R2:W-:Y:S01]  /*1d20*/  @!P5 SYNCS.ARRIVE.TRANS64 RZ, [UR17], R3 ;  /* 0x00000003ffffd9a7 */ /* 0x0005e20008000011 */
[----:B------:R-:W-:Y:S04]  /*1d30*/  BSSY.RECONVERGENT B0, `(.L_x_30) ;  /* 0x0000003000007945 */ /* 0x000fe80003800200 */
[----:B------:R-:W-:Y:S05]  /*1d40*/  @P4 BRA `(.L_x_31) ;  /* 0x0000000000044947 */ /* 0x000fea0003800000 */
[----:B------:R-:W-:Y:S05]  /*1d50*/  BPT.TRAP 0x1 ;  /* 0x000000040000795c */ /* 0x000fea0000300000 */
.L_x_31:
[----:B------:R-:W-:Y:S05]  /*1d60*/  BSYNC.RECONVERGENT B0 ;  /* 0x0000000000007941 */ /* 0x000fea0003800200 */
.L_x_30:
        /* <DEDUP_REMOVED lines=20> */
[----:B------:R-:W-:Y:S01]  /*1eb0*/  UIADD3 UR8, UPT, UPT, UR8, 0x1d600, URZ ;  /* 0x0001d60008087890 */ /* 0x000fe2000fffe0ff */
[----:B------:R-:W-:Y:S01]  /*1ec0*/  UMOV UR9, UR17 ;  /* 0x0000001100097c82 */ /* 0x000fe20008000000 */
[----:B------:R-:W-:Y:S01]  /*1ed0*/  UMOV UR11, UR18 ;  /* 0x00000012000b7c82 */ /* 0x000fe20008000000 */
[----:B------:R-:W-:Y:S01]  /*1ee0*/  UIADD3 UR24, UPT, UPT, UR24, 0x1, URZ ;  /* 0x0000000118187890 */ /* 0x000fe2000fffe0ff */
[----:B------:R-:W-:-:S03]  /*1ef0*/  UMOV UR25, UR6 ;  /* 0x0000000600197c82 */ /* 0x000fc60008000000 */
[----:B------:R1:W-:Y:S01]  /*1f00*/  UTMALDG.3D [UR16], [UR30], desc[UR26] ;  /* 0x00001a101e0075b4 */ /* 0x0003e20008011000 */
[----:B------:R-:W-:Y:S01]  /*1f10*/  UISETP.NE.AND UP0, UPT, UR24, UR21, UPT ;  /* 0x000000151800728c */ /* 0x000fe2000bf05270 */
[----:B------:R1:W-:Y:S08]  /*1f20*/  UTMALDG.3D [UR8], [UR28], desc[UR26] ;  /* 0x00001a081c0075b4 */ /* 0x0003f00008011000 */
[----:B------:R-:W-:Y:S05]  /*1f30*/  BRA.U UP0, `(.L_x_32) ;  /* 0xfffffffd00607547 */ /* 0x000fea000b83ffff */
.L_x_27:
[C---:B-1----:R-:W-:Y:S01]  /*1f40*/  LEA R2, R14.reuse, UR4, 0x3 ;  /* 0x000000040e027c11 */ /* 0x042fe2000f8e18ff */
[----:B------:R-:W-:Y:S01]  /*1f50*/  NOP ;  /* 0x0000000000007918 */ /* 0x000fe20000000000 */
[----:B--2---:R-:W-:Y:S02]  /*1f60*/  SHF.L.U32 R3, R13, 0x1f, RZ ;  /* 0x0000001f0d037819 */ /* 0x004fe400000006ff */
[----:B------:R-:W-:Y:S02]  /*1f70*/  LEA R4, R14, UR4, 0x4 ;  /* 0x000000040e047c11 */ /* 0x000fe4000f8e20ff */
[----:B------:R-:W1:Y:S02]  /*1f80*/  SYNCS.PHASECHK.TRANS64.TRYWAIT P0, [R2+URZ+0x1d0], R3 ;  /* 0x0001d003020075a7 */ /* 0x000e6400080011ff */
[----:B-1----:R-:W-:Y:S05]  /*1f90*/  @!P0 BRA `(.L_x_33) ;  /* 0x0000005000788947 */ /* 0x002fea0003800000 */
.L_x_122:
[----:B------:R-:W2:Y:S01]  /*1fa0*/  LDS.128 R4, [R4+0x260] ;  /* 0x0002600004047984 */ /* 0x000ea20000000c00 */
[----:B---3--:R-:W-:Y:S01]  /*1fb0*/  ISETP.GE.AND P0, PT, R40, 0x1, PT ;  /* 0x000000012800780c */ /* 0x008fe20003f06270 */
[----:B-1----:R-:W-:Y:S01]  /*1fc0*/  VIADD R2, R2, 0x1e0 ;  /* 0x000001e002027836 */ /* 0x002fe20000000000 */
[----:B------:R-:W-:Y:S01]  /*1fd0*/  @!PT LDS RZ, [RZ] ;  /* 0x00000000fffff984 */ /* 0x000fe20000000800 */
[----:B------:R-:W-:Y:S01]  /*1fe0*/  @!PT LDS RZ, [RZ] ;  /* 0x00000000fffff984 */ /* 0x000fe20000000800 */
[----:B------:R-:W-:Y:S01]  /*1ff0*/  @!PT LDS RZ, [RZ] ;  /* 0x00000000fffff984 */ /* 0x000fe20000000800 */
[----:B------:R-:W-:Y:S01]  /*2000*/  @!PT LDS RZ, [RZ] ;  /* 0x00000000fffff984 */ /* 0x000fe20000000800 */
[----:B------:R1:W-:Y:S06]  /*2010*/  MEMBAR.ALL.CTA ;  /* 0x0000000000007992 */ /* 0x0003ec0000008000 */
[----:B-1----:R-:W1:Y:S01]  /*2020*/  FENCE.VIEW.ASYNC.S ;  /* 0x00000000000073c6 */ /* 0x002e620000000000 */
[----:B------:R-:W-:-:S04]  /*2030*/  PRMT R2, RZ, 0x654, R2 ;  /* 0x00000654ff027816 */ /* 0x000fc80000000002 */
[----:B-1----:R1:W-:Y:S01]  /*2040*/  SYNCS.ARRIVE.TRANS64.RED.A1T0 RZ, [R2+URZ], RZ ;  /* 0x000000ff02ff79a7 */ /* 0x0023e200081004ff */
[----:B--2---:R-:W-:-:S13]  /*2050*/  LOP3.LUT P2, RZ, R6, 0x1, RZ, 0xc0, !PT ;  /* 0x0000000106ff7812 */ /* 0x004fda000784c0ff */
[----:B------:R-:W-:Y:S01]  /*2060*/  @P2 SHF.R.U32.HI R3, RZ, 0x10, R5 ;  /* 0x00000010ff032819 */ /* 0x000fe20000011605 */
[----:B------:R-:W-:Y:S01]  /*2070*/  VOTEU.ANY UP0, P2 ;  /* 0x0000000000ff7886 */ /* 0x000fe20001000100 */
[----:B------:R-:W-:Y:S02]  /*2080*/  @P2 MOV R11, R4 ;  /* 0x00000004000b2202 */ /* 0x000fe40000000f00 */
[----:B------:R-:W-:Y:S02]  /*2090*/  @P2 R2UR.BROADCAST UR8, R3 ;  /* 0x00000000030822ca */ /* 0x000fe400008e0000 */
[----:B------:R-:W-:-:S11]  /*20a0*/  @P2 LOP3.LUT R8, R5, 0xffff, RZ, 0xc0, !PT ;  /* 0x0000ffff05082812 */ /* 0x000fd600078ec0ff */
[----:B------:R-:W-:Y:S01]  /*20b0*/  @UP0 UMOV UR36, UR8 ;  /* 0x0000000800240c82 */ /* 0x000fe20008000000 */
[----:B-1----:R-:W-:Y:S05]  /*20c0*/  @!P0 BRA `(.L_x_34) ;  /* 0x0000000000b88947 */ /* 0x002fea0003800000 */
[----:B------:R-:W4:Y:S01]  /*20d0*/  LDC.64 R4, c[0x0][0xb18] ;  /* 0x0002c600ff047b82 */ /* 0x000f220000000a00 */
[----:B------:R-:W-:-:S07]  /*20e0*/  ISETP.NE.AND P3, PT, R40, 0x1, PT ;  /* 0x000000012800780c */ /* 0x000fce0003f65270 */
[----:B------:R-:W1:Y:S08]  /*20f0*/  LDC.64 R6, c[0x0][0xb10] ;  /* 0x0002c400ff067b82 */ /* 0x000e700000000a00 */
[----:B------:R-:W2:Y:S08]  /*2100*/  LDC R16, c[0x0][0xb20] ;  /* 0x0002c800ff107b82 */ /* 0x000eb00000000800 */
[----:B------:R-:W3:Y:S01]  /*2110*/  LDC R18, c[0x0][0xb0c] ;  /* 0x0002c300ff127b82 */ /* 0x000ee20000000800 */
[----:B----4-:R-:W-:Y:S01]  /*2120*/  IMAD.HI.U32 R17, R0, R5, RZ ;  /* 0x0000000500117227 */ /* 0x010fe200078e00ff */
[----:B------:R-:W-:-:S03]  /*2130*/  ISETP.NE.AND P0, PT, R4, 0x1, PT ;  /* 0x000000010400780c */ /* 0x000fc60003f05270 */
[----:B------:R-:W-:-:S03]  /*2140*/  IMAD.HI.U32 R5, R8, R5, RZ ;  /* 0x0000000508057227 */ /* 0x000fc600078e00ff */
[----:B------:R-:W4:Y:S01]  /*2150*/  LDC.64 R2, c[0x0][0xb28] ;  /* 0x0002ca00ff027b82 */ /* 0x000f220000000a00 */
[----:B-1----:R-:W-:-:S04]  /*2160*/  IMAD.HI.U32 R20, R9, R6, RZ ;  /* 0x0000000609147227 */ /* 0x002fc800078e00ff */
[----:B------:R-:W-:Y:S01]  /*2170*/  IMAD.HI.U32 R22, R11, R6, RZ ;  /* 0x000000060b167227 */ /* 0x000fe200078e00ff */
[----:B------:R-:W-:Y:S02]  /*2180*/  SHF.R.U32.HI R20, RZ, R7, R20 ;  /* 0x00000007ff147219 */ /* 0x000fe40000011614 */
[-C--:B--2---:R-:W-:Y:S02]  /*2190*/  SHF.R.U32.HI R17, RZ, R16.reuse, R17 ;  /* 0x00000010ff117219 */ /* 0x084fe40000011611 */
[----:B------:R-:W-:Y:S02]  /*21a0*/  SHF.R.U32.HI R5, RZ, R16, R5 ;  /* 0x00000010ff057219 */ /* 0x000fe40000011605 */
[----:B------:R-:W-:Y:S02]  /*21b0*/  SEL R17, R0, R17, !P0 ;  /* 0x0000001100117207 */ /* 0x000fe40004000000 */
[----:B------:R-:W-:Y:S02]  /*21c0*/  SHF.R.U32.HI R22, RZ, R7, R22 ;  /* 0x00000007ff167219 */ /* 0x000fe40000011616 */
[----:B---3--:R-:W-:-:S02]  /*21d0*/  ISETP.NE.AND P1, PT, R18, 0x1, PT ;  /* 0x000000011200780c */ /* 0x008fc40003f25270 */
[----:B------:R-:W-:Y:S02]  /*21e0*/  SEL R5, R8, R5, !P0 ;  /* 0x0000000508057207 */ /* 0x000fe40004000000 */
[----:B------:R-:W-:Y:S02]  /*21f0*/  SEL R19, R9, R20, !P1 ;  /* 0x0000001409137207 */ /* 0x000fe40004800000 */
[----:B------:R-:W-:Y:S01]  /*2200*/  SEL R7, R11, R22, !P1 ;  /* 0x000000160b077207 */ /* 0x000fe20004800000 */
[----:B----4-:R-:W-:-:S04]  /*2210*/  IMAD.HI.U32 R20, R17, R2, RZ ;  /* 0x0000000211147227 */ /* 0x010fc800078e00ff */
[----:B------:R-:W-:Y:S01]  /*2220*/  IMAD.HI.U32 R6, R19, R2, RZ ;  /* 0x0000000213067227 */ /* 0x000fe200078e00ff */
[----:B------:R-:W-:-:S04]  /*2230*/  @P3 SHF.R.U32.HI R17, RZ, R3, R20 ;  /* 0x00000003ff113219 */ /* 0x000fc80000011614 */
[----:B------:R-:W-:Y:S01]  /*2240*/  @P3 SHF.R.U32.HI R19, RZ, R3, R6 ;  /* 0x00000003ff133219 */ /* 0x000fe20000011606 */
[----:B------:R-:W-:-:S04]  /*2250*/  IMAD R17, R40, R17, RZ ;  /* 0x0000001128117224 */ /* 0x000fc800078e02ff */
[----:B------:R-:W-:Y:S01]  /*2260*/  IMAD R6, R40, R19, RZ ;  /* 0x0000001328067224 */ /* 0x000fe200078e02ff */
[C---:B------:R-:W-:Y:S02]  /*2270*/  ISETP.GE.AND P0, PT, R5.reuse, R17, PT ;  /* 0x000000110500720c */ /* 0x040fe40003f06270 */
[----:B------:R-:W-:Y:S02]  /*2280*/  IADD3 R17, PT, PT, -R5, RZ, RZ ;  /* 0x000000ff05117210 */ /* 0x000fe40007ffe1ff */
[----:B------:R-:W-:Y:S01]  /*2290*/  ISETP.GE.OR P0, PT, R7, R6, P0 ;  /* 0x000000060700720c */ /* 0x000fe20000706670 */
[----:B------:R-:W-:-:S04]  /*22a0*/  IMAD.HI.U32 R6, R5, R2, RZ ;  /* 0x0000000205067227 */ /* 0x000fc800078e00ff */
[----:B------:R-:W-:Y:S01]  /*22b0*/  IMAD R8, R4, R17, R8 ;  /* 0x0000001104087224 */ /* 0x000fe200078e0208 */
[----:B------:R-:W-:-:S04]  /*22c0*/  SHF.R.U32.HI R6, RZ, R3, R6 ;  /* 0x00000003ff067219 */ /* 0x000fc80000011606 */
[----:B------:R-:W-:-:S03]  /*22d0*/  SEL R6, R5, R6, !P3 ;  /* 0x0000000605067207 */ /* 0x000fc60005800000 */
[----:B------:R-:W-:-:S04]  /*22e0*/  @!P0 IMAD.HI.U32 R16, R7, R2, RZ ;  /* 0x0000000207108227 */ /* 0x000fc800078e00ff */
[----:B------:R-:W-:Y:S01]  /*22f0*/  IMAD.MOV R2, RZ, RZ, -R6 ;  /* 0x000000ffff027224 */ /* 0x000fe200078e0a06 */
[----:B------:R-:W-:-:S03]  /*2300*/  @!P0 SHF.R.U32.HI R16, RZ, R3, R16 ;  /* 0x00000003ff108219 */ /* 0x000fc60000011610 */
[----:B------:R-:W-:Y:S01]  /*2310*/  IMAD R2, R40, R2, R5 ;  /* 0x0000000228027224 */ /* 0x000fe200078e0205 */
[----:B------:R-:W-:-:S05]  /*2320*/  @!P0 SEL R3, R7, R16, !P3 ;  /* 0x0000001007038207 */ /* 0x000fca0005800000 */
[--C-:B------:R-:W-:Y:S02]  /*2330*/  @!P0 IMAD.IADD R6, R6, 0x1, -R3.reuse ;  /* 0x0000000106068824 */ /* 0x100fe400078e0a03 */
[----:B------:R-:W-:Y:S01]  /*2340*/  @!P0 IMAD R3, R2, R19, R3 ;  /* 0x0000001302038224 */ /* 0x000fe200078e0203 */
[----:B------:R-:W-:Y:S01]  /*2350*/  IADD3 R2, PT, PT, -R7, RZ, RZ ;  /* 0x000000ff07027210 */ /* 0x000fe20007ffe1ff */
[----:B------:R-:W-:Y:S02]  /*2360*/  @!P0 IMAD R5, R40, R6, R7 ;  /* 0x0000000628058224 */ /* 0x000fe400078e0207 */
[----:B------:R-:W-:Y:S02]  /*2370*/  @!P0 IMAD.MOV.U32 R7, RZ, RZ, R3 ;  /* 0x000000ffff078224 */ /* 0x000fe400078e0003 */
[----:B------:R-:W-:Y:S02]  /*2380*/  IMAD R2, R18, R2, R11 ;  /* 0x0000000212027224 */ /* 0x000fe400078e020b */
[----:B------:R-:W-:-:S02]  /*2390*/  IMAD R8, R5, R4, R8 ;  /* 0x0000000405087224 */ /* 0x000fc400078e0208 */
[----:B------:R-:W-:Y:S02]  /*23a0*/  IMAD R11, R7, R18, R2 ;  /* 0x00000012070b7224 */ /* 0x000fe400078e0202 */
.L_x_34:
[----:B------:R-:W1:Y:S02]  /*23b0*/  LDCU UR8, c[0x0][0xb30] ;  /* 0x00016600ff0877ac */ /* 0x000e640008000800 */
[----:B-1----:R-:W-:-:S09]  /*23c0*/  UISETP.NE.AND UP0, UPT, UR8, 0x1, UPT ;  /* 0x000000010800788c */ /* 0x002fd2000bf05270 */
[----:B------:R-:W-:Y:S05]  /*23d0*/  BRA.U UP0, `(.L_x_35) ;  /* 0x0000000100407547 */ /* 0x000fea000b800000 */
[----:B------:R-:W1:Y:S08]  /*23e0*/  LDC.64 R4, c[0x0][0xb10] ;  /* 0x0002c400ff047b82 */ /* 0x000e700000000a00 */
[----:B------:R-:W2:Y:S08]  /*23f0*/  LDC.64 R2, c[0x0][0xb18] ;  /* 0x0002c600ff027b82 */ /* 0x000eb00000000a00 */
[----:B------:R-:W3:Y:S08]  /*2400*/  LDC R6, c[0x0][0xb20] ;  /* 0x0002c800ff067b82 */ /* 0x000ef00000000800 */
[----:B------:R-:W4:Y:S01]  /*2410*/  LDC R16, c[0x0][0xb0c] ;  /* 0x0002c300ff107b82 */ /* 0x000f220000000800 */
[----:B-1----:R-:W-:-:S05]  /*2420*/  IMAD.HI.U32 R4, R11, R4, RZ ;  /* 0x000000040b047227 */ /* 0x002fca00078e00ff */
[----:B------:R-:W-:Y:S01]  /*2430*/  SHF.R.U32.HI R4, RZ, R5, R4 ;  /* 0x00000005ff047219 */ /* 0x000fe20000011604 */
[----:B--2---:R-:W-:Y:S01]  /*2440*/  IMAD.HI.U32 R3, R8, R3, RZ ;  /* 0x0000000308037227 */ /* 0x004fe200078e00ff */
[----:B------:R-:W-:-:S04]  /*2450*/  ISETP.NE.AND P0, PT, R2, 0x1, PT ;  /* 0x000000010200780c */ /* 0x000fc80003f05270 */
[----:B---3--:R-:W-:-:S04]  /*2460*/  SHF.R.U32.HI R3, RZ, R6, R3 ;  /* 0x00000006ff037219 */ /* 0x008fc80000011603 */
[----:B------:R-:W-:Y:S02]  /*2470*/  SEL R3, R8, R3, !P0 ;  /* 0x0000000308037207 */ /* 0x000fe40004000000 */
[----:B----4-:R-:W-:-:S04]  /*2480*/  ISETP.NE.AND P1, PT, R16, 0x1, PT ;  /* 0x000000011000780c */ /* 0x010fc80003f25270 */
[----:B------:R-:W-:-:S05]  /*2490*/  SEL R4, R11, R4, !P1 ;  /* 0x000000040b047207 */ /* 0x000fca0004800000 */
[----:B------:R-:W-:Y:S02]  /*24a0*/  IMAD.IADD R5, R3, 0x1, -R4 ;  /* 0x0000000103057824 */ /* 0x000fe400078e0a04 */
[----:B------:R-:W-:Y:S02]  /*24b0*/  IMAD.IADD R3, R4, 0x1, -R3 ;  /* 0x0000000104037824 */ /* 0x000fe400078e0a03 */
[----:B------:R-:W-:Y:S02]  /*24c0*/  IMAD R11, R5, R16, R11 ;  /* 0x00000010050b7224 */ /* 0x000fe400078e020b */
[----:B------:R-:W-:-:S07]  /*24d0*/  IMAD R8, R3, R2, R8 ;  /* 0x0000000203087224 */ /* 0x000fce00078e0208 */
.L_x_35:
[----:B------:R-:W-:Y:S01]  /*24e0*/  VIADD R14, R14, 0x1 ;  /* 0x000000010e0e7836 */ /* 0x000fe20000000000 */
[----:B------:R-:W-:Y:S01]  /*24f0*/  PLOP3.LUT P1, PT, PT, PT, PT, 0x80, 0x8 ;  /* 0x000000000008781c */ /* 0x000fe20003f2f070 */
[----:B------:R-:W-:Y:S02]  /*2500*/  IMAD.IADD R97, R11, 0x1, R90 ;  /* 0x000000010b617824 */ /* 0x000fe400078e025a */
[----:B------:R-:W-:Y:S01]  /*2510*/  IMAD.IADD R91, R8, 0x1, R79 ;  /* 0x00000001085b7824 */ /* 0x000fe200078e024f */
[----:B------:R-:W-:-:S04]  /*2520*/  ISETP.NE.AND P0, PT, R14, 0x2, PT ;  /* 0x000000020e00780c */ /* 0x000fc80003f05270 */
[----:B------:R-:W-:Y:S02]  /*2530*/  SEL R2, RZ, 0x1, P0 ;  /* 0x00000001ff027807 */ /* 0x000fe40000000000 */
[----:B------:R-:W-:Y:S02]  /*2540*/  SEL R14, R14, RZ, P0 ;  /* 0x000000ff0e0e7207 */ /* 0x000fe40000000000 */
[----:B------:R-:W-:Y:S01]  /*2550*/  LOP3.LUT R13, R13, R2, RZ, 0x3c, !PT ;  /* 0x000000020d0d7212 */ /* 0x000fe200078e3cff */
[----:B------:R-:W-:Y:S06]  /*2560*/  @P2 BRA `(.L_x_36) ;  /* 0xfffffff000a02947 */ /* 0x000fec000383ffff */
[----:B------:R-:W-:Y:S01]  /*2570*/  UIADD3 UR4, UPT, UPT, UR4, 0xd8, URZ ;  /* 0x000000d804047890 */ /* 0x000fe2000fffe0ff */
[----:B------:R-:W-:-:S03]  /*2580*/  SHF.L.U32 R3, R15, 0x1f, RZ ;  /* 0x0000001f0f037819 */ /* 0x000fc600000006ff */
[----:B------:R-:W-:-:S09]  /*2590*/  ULEA UR5, UR6, UR4, 0x3 ;  /* 0x0000000406057291 */ /* 0x000fd2000f8e18ff */
[----:B------:R-:W1:Y:S02]  /*25a0*/  SYNCS.PHASECHK.TRANS64.TRYWAIT P0, [UR5], R3 ;  /* 0x00000003ff0075a7 */ /* 0x000e640008001105 */
[----:B-1----:R-:W-:Y:S05]  /*25b0*/  @!P0 BRA `(.L_x_37) ;  /* 0x0000004c00048947 */ /* 0x002fea0003800000 */
.L_x_124:
[----:B------:R-:W-:-:S04]  /*25c0*/  UIADD3 UR6, UPT, UPT, UR6, 0x1, URZ ;  /* 0x0000000106067890 */ /* 0x000fc8000fffe0ff */
[----:B------:R-:W-:-:S04]  /*25d0*/  UISETP.NE.AND UP0, UPT, UR6, 0x1b, UPT ;  /* 0x0000001b0600788c */ /* 0x000fc8000bf05270 */
[----:B------:R-:W-:Y:S02]  /*25e0*/  USEL UR7, URZ, 0x1, UP0 ;  /* 0x00000001ff077887 */ /* 0x000fe40008000000 */
[----:B------:R-:W-:-:S04]  /*25f0*/  USEL UR6, UR6, URZ, UP0 ;  /* 0x000000ff06067287 */ /* 0x000fc80008000000 */
[----:B------:R-:W-:Y:S01]  /*2600*/  ULEA UR5, UR6, UR4, 0x3 ;  /* 0x0000000406057291 */ /* 0x000fe2000f8e18ff */
[----:B------:R-:W-:-:S04]  /*2610*/  LOP3.LUT R2, R15, UR7, RZ, 0x3c, !PT ;  /* 0x000000070f027c12 */ /* 0x000fc8000f8e3cff */
[----:B-1----:R-:W-:-:S04]  /*2620*/  SHF.L.U32 R3, R2, 0x1f, RZ ;  /* 0x0000001f02037819 */ /* 0x002fc800000006ff */
[----:B------:R-:W1:Y:S02]  /*2630*/  SYNCS.PHASECHK.TRANS64.TRYWAIT P0, [UR5], R3 ;  /* 0x00000003ff0075a7 */ /* 0x000e640008001105 */
[----:B-1----:R-:W-:Y:S05]  /*2640*/  @!P0 BRA `(.L_x_38) ;  /* 0x0000004800f88947 */ /* 0x002fea0003800000 */
.L_x_126:
        /* <DEDUP_REMOVED lines=9> */
.L_x_128:
        /* <DEDUP_REMOVED lines=9> */
.L_x_130:
        /* <DEDUP_REMOVED lines=9> */
.L_x_132:
        /* <DEDUP_REMOVED lines=9> */
.L_x_134:
        /* <DEDUP_REMOVED lines=9> */
.L_x_136:
        /* <DEDUP_REMOVED lines=9> */
.L_x_138:
        /* <DEDUP_REMOVED lines=9> */
.L_x_140:
        /* <DEDUP_REMOVED lines=9> */
.L_x_142:
        /* <DEDUP_REMOVED lines=9> */
.L_x_144:
        /* <DEDUP_REMOVED lines=9> */
.L_x_146:
        /* <DEDUP_REMOVED lines=9> */
.L_x_148:
        /* <DEDUP_REMOVED lines=9> */
.L_x_150:
        /* <DEDUP_REMOVED lines=9> */
.L_x_152:
        /* <DEDUP_REMOVED lines=9> */
.L_x_154:
        /* <DEDUP_REMOVED lines=9> */
.L_x_156:
        /* <DEDUP_REMOVED lines=9> */
.L_x_158:
        /* <DEDUP_REMOVED lines=9> */
.L_x_160:
        /* <DEDUP_REMOVED lines=9> */
.L_x_162:
        /* <DEDUP_REMOVED lines=9> */
.L_x_164:
        /* <DEDUP_REMOVED lines=9> */
.L_x_166:
        /* <DEDUP_REMOVED lines=9> */
.L_x_168:
        /* <DEDUP_REMOVED lines=9> */
.L_x_170:
        /* <DEDUP_REMOVED lines=9> */
.L_x_172:
        /* <DEDUP_REMOVED lines=9> */
.L_x_174:
[----:B------:R-:W-:-:S04]  /*33d0*/  UIADD3 UR6, UPT, UPT, UR6, 0x1, URZ ;  /* 0x0000000106067890 */ /* 0x000fc8000fffe0ff */
[----:B------:R-:W-:-:S04]  /*33e0*/  UISETP.NE.AND UP0, UPT, UR6, 0x1b, UPT ;  /* 0x0000001b0600788c */ /* 0x000fc8000bf05270 */
[----:B------:R-:W-:Y:S02]  /*33f0*/  USEL UR5, URZ, 0x1, UP0 ;  /* 0x00000001ff057887 */ /* 0x000fe40008000000 */
[----:B------:R-:W-:-:S04]  /*3400*/  USEL UR6, UR6, URZ, UP0 ;  /* 0x000000ff06067287 */ /* 0x000fc80008000000 */
[----:B------:R-:W-:Y:S01]  /*3410*/  ULEA UR6, UR6, UR4, 0x3 ;  /* 0x0000000406067291 */ /* 0x000fe2000f8e18ff */
[----:B-1----:R-:W-:-:S04]  /*3420*/  LOP3.LUT R3, R2, UR5, RZ, 0x3c, !PT ;  /* 0x0000000502037c12 */ /* 0x002fc8000f8e3cff */
[----:B------:R-:W-:Y:S01]  /*3430*/  SHF.L.U32 R3, R3, 0x1f, RZ ;  /* 0x0000001f03037819 */ /* 0x000fe200000006ff */
[----:B----4-:R-:W-:-:S07]  /*3440*/  IMAD.U32 R0, RZ, RZ, UR6 ;  /* 0x00000006ff007e24 */ /* 0x010fce000f8e00ff */
.L_x_63:
[----:B-1----:R1:W2:Y:S02]  /*3450*/  SYNCS.PHASECHK.TRANS64.TRYWAIT P0, [R0+URZ], R3 ;  /* 0x00000003000075a7 */ /* 0x0022a400080011ff */
[----:B--2---:R-:W-:Y:S05]  /*3460*/  @!P0 NANOSLEEP.SYNCS 0x989680 ;  /* 0x009896800000895d */ /* 0x004fea0003900000 */
[----:B------:R-:W2:Y:S02]  /*3470*/  @!P0 SYNCS.PHASECHK.TRANS64 P0, [R0+URZ], R3 ;  /* 0x00000003000085a7 */ /* 0x000ea400080010ff */
[----:B--2---:R-:W-:Y:S05]  /*3480*/  @P0 EXIT ;  /* 0x000000000000094d */ /* 0x004fea0003800000 */
[----:B------:R-:W-:Y:S05]  /*3490*/  BRA `(.L_x_63) ;  /* 0xfffffffc00ec7947 */ /* 0x000fea000383ffff */
.L_x_18:
[----:B------:R-:W-:-:S04]  /*34a0*/  UISETP.NE.AND UP1, UPT, UR37, URZ, UPT ;  /* 0x000000ff2500728c */ /* 0x000fc8000bf25270 */
[----:B------:R-:W-:-:S09]  /*34b0*/  UISETP.NE.OR UP1, UPT, UR8, 0x1, UP1 ;  /* 0x000000010800788c */ /* 0x000fd20008f25670 */
[----:B------:R-:W-:Y:S05]  /*34c0*/  BRA.U UP1, `(.L_x_64) ;  /* 0x0000000501487547 */ /* 0x000fea000b800000 */
[----:B------:R-:W-:Y:S01]  /*34d0*/  ISETP.NE.AND P2, PT, R2, RZ, PT ;  /* 0x000000ff0200720c */ /* 0x000fe20003f45270 */
[----:B------:R-:W-:Y:S01]  /*34e0*/  IMAD.MOV.U32 R12, RZ, RZ, 0x1 ;  /* 0x00000001ff0c7424 */ /* 0x000fe200078e00ff */
[----:B------:R-:W-:Y:S02]  /*34f0*/  CS2R R10, SRZ ;  /* 0x00000000000a7805 */ /* 0x000fe4000001ff00 */
[----:B------:R-:W-:Y:S01]  /*3500*/  CS2R R8, SRZ ;  /* 0x0000000000087805 */ /* 0x000fe2000001ff00 */
[----:B------:R-:W-:Y:S01]  /*3510*/  UMOV UR4, 0x400 ;  /* 0x0000040000047882 */ /* 0x000fe20000000000 */
[----:B------:R-:W-:Y:S01]  /*3520*/  UMOV UR6, URZ ;  /* 0x000000ff00067c82 */ /* 0x000fe20008000000 */
[----:B------:R-:W-:-:S12]  /*3530*/  ULEA UR37, UR37, UR4, 0x18 ;  /* 0x0000000425257291 */ /* 0x000fd8000f8ec0ff */
.L_x_68:
[----:B------:R-:W-:Y:S02]  /*3540*/  LEA R0, R8, UR37, 0x3 ;  /* 0x0000002508007c11 */ /* 0x000fe4000f8e18ff */
[----:B------:R-:W-:-:S03]  /*3550*/  SHF.L.U32 R5, R9, 0x1f, RZ ;  /* 0x0000001f09057819 */ /* 0x000fc600000006ff */
[----:B------:R-:W-:Y:S01]  /*3560*/  VIADD R4, R0, 0x240 ;  /* 0x0000024000047836 */ /* 0x000fe20000000000 */
[----:B------:R-:W1:Y:S02]  /*3570*/  SYNCS.PHASECHK.TRANS64.TRYWAIT P0, [R0+URZ+0x230], R5 ;  /* 0x00023005000075a7 */ /* 0x000e6400080011ff */
[----:B-1----:R-:W-:Y:S05]  /*3580*/  @!P0 BRA `(.L_x_65) ;  /* 0x0000004400808947 */ /* 0x002fea0003800000 */
.L_x_175:
[----:B------:R-:W-:Y:S01]  /*3590*/  ULEA UR5, UR6, UR37, 0x3 ;  /* 0x0000002506057291 */ /* 0x000fe2000f8e18ff */
[----:B------:R-:W-:Y:S02]  /*35a0*/  PRMT R4, RZ, 0x654, R4 ;  /* 0x00000654ff047816 */ /* 0x000fe40000000004 */
[----:B-1----:R-:W-:Y:S01]  /*35b0*/  SHF.L.U32 R5, R12, 0x1f, RZ ;  /* 0x0000001f0c057819 */ /* 0x002fe200000006ff */
[----:B------:R-:W-:Y:S01]  /*35c0*/  UIADD3 UR4, UPT, UPT, UR5, 0x1d0, URZ ;  /* 0x000001d005047890 */ /* 0x000fe2000fffe0ff */
[----:B------:R1:W-:Y:S05]  /*35d0*/  SYNCS.ARRIVE.TRANS64.RED.A1T0 RZ, [R4+URZ], RZ ;  /* 0x000000ff04ff79a7 */ /* 0x0003ea00081004ff */
[----:B------:R-:W-:Y:S01]  /*35e0*/  IMAD.U32 R7, RZ, RZ, UR4 ;  /* 0x00000004ff077e24 */ /* 0x000fe2000f8e00ff */
[----:B------:R-:W2:Y:S04]  /*35f0*/  SYNCS.PHASECHK.TRANS64.TRYWAIT P0, [UR5+0x1e0], R5 ;  /* 0x0001e005ff0075a7 */ /* 0x000ea80008001105 */
[----:B------:R-:W-:Y:S01]  /*3600*/  PRMT R6, R2, 0x654, R7 ;  /* 0x0000065402067816 */ /* 0x000fe20000000007 */
[----:B-1----:R-:W-:Y:S01]  /*3610*/  @!P2 IMAD.MOV.U32 R4, RZ, RZ, 0x10 ;  /* 0x00000010ff04a424 */ /* 0x002fe200078e00ff */
[----:B--2---:R-:W-:Y:S06]  /*3620*/  @!P0 BRA `(.L_x_66) ;  /* 0x00000044006c8947 */ /* 0x004fec0003800000 */
.L_x_177:
[----:B------:R-:W-:Y:S01]  /*3630*/  ULEA UR4, UR6, UR37, 0x4 ;  /* 0x0000002506047291 */ /* 0x000fe2000f8e20ff */
[----:B------:R-:W-:Y:S01]  /*3640*/  SEL R3, R6, R3, !P2 ;  /* 0x0000000306037207 */ /* 0x000fe20005000000 */
[----:B------:R-:W-:Y:S01]  /*3650*/  UIADD3 UR5, UPT, UPT, UR5, 0x1d0, URZ ;  /* 0x000001d005057890 */ /* 0x000fe2000fffe0ff */
[----:B-1----:R-:W-:Y:S01]  /*3660*/  LEA R0, R11, UR37, 0x3 ;  /* 0x000000250b007c11 */ /* 0x002fe2000f8e18ff */
[----:B------:R-:W-:Y:S01]  /*3670*/  UIADD3 UR4, UPT, UPT, UR4, 0x260, URZ ;  /* 0x0000026004047890 */ /* 0x000fe2000fffe0ff */
[----:B------:R-:W-:Y:S01]  /*3680*/  SHF.L.U32 R5, R10, 0x1f, RZ ;  /* 0x0000001f0a057819 */ /* 0x000fe200000006ff */
[----:B------:R1:W-:Y:S01]  /*3690*/  @!P2 SYNCS.ARRIVE.TRANS64.RED RZ, [R3+URZ], R4 ;  /* 0x0000000403ffa9a7 */ /* 0x0003e200080004ff */
[----:B------:R-:W-:Y:S01]  /*36a0*/  UIADD3 UR6, UPT, UPT, UR6, 0x1, URZ ;  /* 0x0000000106067890 */ /* 0x000fe2000fffe0ff */
[----:B------:R-:W-:-:S03]  /*36b0*/  VIADD R8, R8, 0x1 ;  /* 0x0000000108087836 */ /* 0x000fc60000000000 */
[----:B------:R-:W-:Y:S02]  /*36c0*/  UISETP.NE.AND UP0, UPT, UR6, 0x2, UPT ;  /* 0x000000020600788c */ /* 0x000fe4000bf05270 */
[----:B------:R-:W-:Y:S06]  /*36d0*/  UGETNEXTWORKID.BROADCAST [UR4], [UR5] ;  /* 0x00000000040073ca */ /* 0x000fec0008000100 */
[----:B------:R-:W-:Y:S01]  /*36e0*/  USEL UR4, URZ, 0x1, UP0 ;  /* 0x00000001ff047887 */ /* 0x000fe20008000000 */
[----:B------:R-:W-:Y:S01]  /*36f0*/  ISETP.NE.AND P0, PT, R8, 0x2, PT ;  /* 0x000000020800780c */ /* 0x000fe20003f05270 */
[----:B------:R-:W-:Y:S01]  /*3700*/  USEL UR6, UR6, URZ, UP0 ;  /* 0x000000ff06067287 */ /* 0x000fe20008000000 */
[----:B------:R-:W2:Y:S03]  /*3710*/  SYNCS.PHASECHK.TRANS64.TRYWAIT P1, [R0+URZ+0x1d0], R5 ;  /* 0x0001d005000075a7 */ /* 0x000ea600080211ff */
[----:B------:R-:W-:Y:S01]  /*3720*/  LOP3.LUT R12, R12, UR4, RZ, 0x3c, !PT ;  /* 0x000000040c0c7c12 */ /* 0x000fe2000f8e3cff */
[----:B-12---:R-:W-:Y:S07]  /*3730*/  @!P1 BRA `(.L_x_67) ;  /* 0x0000004400409947 */ /* 0x006fee0003800000 */
.L_x_178:
[C---:B------:R-:W-:Y:S01]  /*3740*/  LEA R4, R11.reuse, UR37, 0x4 ;  /* 0x000000250b047c11 */ /* 0x040fe2000f8e20ff */
[----:B-1----:R-:W-:Y:S01]  /*3750*/  VIADD R0, R0, 0x1e0 ;  /* 0x000001e000007836 */ /* 0x002fe20000000000 */
[----:B------:R-:W-:Y:S01]  /*3760*/  SEL R8, R8, RZ, P0 ;  /* 0x000000ff08087207 */ /* 0x000fe20000000000 */
[----:B------:R-:W-:-:S03]  /*3770*/  VIADD R11, R11, 0x1 ;  /* 0x000000010b0b7836 */ /* 0x000fc60000000000 */
[----:B------:R-:W1:Y:S01]  /*3780*/  LDS.128 R4, [R4+0x260] ;  /* 0x0002600004047984 */ /* 0x000e620000000c00 */
[----:B------:R-:W-:Y:S02]  /*3790*/  PRMT R0, RZ, 0x654, R0 ;  /* 0x00000654ff007816 */ /* 0x000fe40000000000 */
[C---:B------:R-:W-:Y:S01]  /*37a0*/  ISETP.NE.AND P1, PT, R11.reuse, 0x2, PT ;  /* 0x000000020b00780c */ /* 0x040fe20003f25270 */
[----:B------:R-:W-:Y:S01]  /*37b0*/  @!PT LDS RZ, [RZ] ;  /* 0x00000000fffff984 */ /* 0x000fe20000000800 */
[----:B------:R-:W-:Y:S01]  /*37c0*/  @!PT LDS RZ, [RZ] ;  /* 0x00000000fffff984 */ /* 0x000fe20000000800 */
[----:B------:R-:W-:Y:S01]  /*37d0*/  @!PT LDS RZ, [RZ] ;  /* 0x00000000fffff984 */ /* 0x000fe20000000800 */
[----:B------:R-:W-:Y:S01]  /*37e0*/  @!PT LDS RZ, [RZ] ;  /* 0x00000000fffff984 */ /* 0x000fe20000000800 */
[----:B------:R2:W-:Y:S06]  /*37f0*/  MEMBAR.ALL.CTA ;  /* 0x0000000000007992 */ /* 0x0005ec0000008000 */
[----:B--2---:R-:W2:Y:S01]  /*3800*/  FENCE.VIEW.ASYNC.S ;  /* 0x00000000000073c6 */ /* 0x004ea20000000000 */
[----:B------:R-:W-:Y:S01]  /*3810*/  SEL R11, R11, RZ, P1 ;  /* 0x000000ff0b0b7207 */ /* 0x000fe20000800000 */
[----:B--2---:R2:W-:Y:S01]  /*3820*/  SYNCS.ARRIVE.TRANS64.RED.A1T0 RZ, [R0+URZ], RZ ;  /* 0x000000ff00ff79a7 */ /* 0x0045e200081004ff */
[----:B-1----:R-:W-:-:S02]  /*3830*/  LOP3.LUT P3, RZ, R6, 0x1, RZ, 0xc0, !PT ;  /* 0x0000000106ff7812 */ /* 0x002fc4000786c0ff */
[----:B------:R-:W-:-:S04]  /*3840*/  SEL R5, RZ, 0x1, P1 ;  /* 0x00000001ff057807 */ /* 0x000fc80000800000 */
[----:B------:R-:W-:Y:S02]  /*3850*/  LOP3.LUT R10, R10, R5, RZ, 0x3c, !PT ;  /* 0x000000050a0a7212 */ /* 0x000fe400078e3cff */
[----:B--2---:R-:W-:-:S04]  /*3860*/  SEL R0, RZ, 0x1, P0 ;  /* 0x00000001ff007807 */ /* 0x004fc80000000000 */
[----:B------:R-:W-:Y:S01]  /*3870*/  LOP3.LUT R9, R9, R0, RZ, 0x3c, !PT ;  /* 0x0000000009097212 */ /* 0x000fe200078e3cff */
[----:B------:R-:W-:Y:S06]  /*3880*/  @P3 BRA `(.L_x_68) ;  /* 0xfffffffc002c3947 */ /* 0x000fec000383ffff */
[----:B------:R-:W-:Y:S01]  /*3890*/  ULEA UR5, UR6, UR37, 0x3 ;  /* 0x0000002506057291 */ /* 0x000fe2000f8e18ff */
[----:B------:R-:W-:-:S08]  /*38a0*/  SHF.L.U32 R3, R12, 0x1f, RZ ;  /* 0x0000001f0c037819 */ /* 0x000fd000000006ff */
[----:B------:R-:W1:Y:S02]  /*38b0*/  SYNCS.PHASECHK.TRANS64 P0, [UR5+0x1e0], R3 ;  /* 0x0001e003ff0075a7 */ /* 0x000e640008001005 */
[----:B-1----:R-:W-:Y:S05]  /*38c0*/  @P0 BRA `(.L_x_69) ;  /* 0x0000000000080947 */ /* 0x002fea0003800000 */
[----:B------:R-:W1:Y:S02]  /*38d0*/  SYNCS.PHASECHK.TRANS64.TRYWAIT P0, [UR5+0x1e0], R3 ;  /* 0x0001e003ff0075a7 */ /* 0x000e640008001105 */
[----:B-1----:R-:W-:Y:S05]  /*38e0*/  @!P0 BRA `(.L_x_70) ;  /* 0x0000004000e88947 */ /* 0x002fea0003800000 */
.L_x_69:
[----:B------:R-:W-:-:S04]  /*38f0*/  UIADD3 UR4, UPT, UPT, UR6, 0x1, URZ ;  /* 0x0000000106047890 */ /* 0x000fc8000fffe0ff */
[----:B------:R-:W-:-:S04]  /*3900*/  UISETP.NE.AND UP0, UPT, UR4, 0x2, UPT ;  /* 0x000000020400788c */ /* 0x000fc8000bf05270 */
[----:B------:R-:W-:Y:S02]  /*3910*/  USEL UR7, URZ, 0x1, UP0 ;  /* 0x00000001ff077887 */ /* 0x000fe40008000000 */
[----:B------:R-:W-:-:S04]  /*3920*/  USEL UR4, UR4, URZ, UP0 ;  /* 0x000000ff04047287 */ /* 0x000fc80008000000 */
[----:B------:R-:W-:Y:S01]  /*3930*/  ULEA UR4, UR4, UR37, 0x3 ;  /* 0x0000002504047291 */ /* 0x000fe2000f8e18ff */
[----:B-1----:R-:W-:-:S04]  /*3940*/  LOP3.LUT R3, R12, UR7, RZ, 0x3c, !PT ;  /* 0x000000070c037c12 */ /* 0x002fc8000f8e3cff */
[----:B------:R-:W-:-:S04]  /*3950*/  SHF.L.U32 R0, R3, 0x1f, RZ ;  /* 0x0000001f03007819 */ /* 0x000fc800000006ff */
[----:B------:R-:W1:Y:S02]  /*3960*/  SYNCS.PHASECHK.TRANS64 P0, [UR4+0x1e0], R0 ;  /* 0x0001e000ff0075a7 */ /* 0x000e640008001004 */
[----:B-1----:R-:W-:Y:S05]  /*3970*/  @P0 EXIT ;  /* 0x000000000000094d */ /* 0x002fea0003800000 */
[----:B------:R-:W-:Y:S02]  /*3980*/  SHF.L.U32 R3, R3, 0x1f, RZ ;  /* 0x0000001f03037819 */ /* 0x000fe400000006ff */
[----:B------:R-:W-:-:S07]  /*3990*/  MOV R0, UR4 ;  /* 0x0000000400007c02 */ /* 0x000fce0008000f00 */
.L_x_71:
[----:B-1----:R1:W2:Y:S02]  /*39a0*/  SYNCS.PHASECHK.TRANS64.TRYWAIT P0, [R0+URZ+0x1e0], R3 ;  /* 0x0001e003000075a7 */ /* 0x0022a400080011ff */
[----:B--2---:R-:W-:Y:S05]  /*39b0*/  @!P0 NANOSLEEP.SYNCS 0x989680 ;  /* 0x009896800000895d */ /* 0x004fea0003900000 */
[----:B------:R-:W2:Y:S02]  /*39c0*/  @!P0 SYNCS.PHASECHK.TRANS64 P0, [R0+URZ+0x1e0], R3 ;  /* 0x0001e003000085a7 */ /* 0x000ea400080010ff */
[----:B--2---:R-:W-:Y:S05]  /*39d0*/  @P0 EXIT ;  /* 0x000000000000094d */ /* 0x004fea0003800000 */
[----:B------:R-:W-:Y:S05]  /*39e0*/  BRA `(.L_x_71) ;  /* 0xfffffffc00ec7947 */ /* 0x000fea000383ffff */
.L_x_64:
[----:B------:R-:W-:-:S09]  /*39f0*/  UISETP.NE.AND UP1, UPT, UR8, URZ, UPT ;  /* 0x000000ff0800728c */ /* 0x000fd2000bf25270 */
[----:B------:R-:W-:Y:S05]  /*3a00*/  BRA.U UP1, `(.L_x_72) ;  /* 0x0000000d01907547 */ /* 0x000fea000b800000 */
[----:B------:R-:W-:Y:S01]  /*3a10*/  UMOV UR4, 0x40 ;  /* 0x0000004000047882 */ /* 0x000fe20000000000 */
[----:B------:R-:W-:Y:S01]  /*3a20*/  NOP ;  /* 0x0000000000007918 */ /* 0x000fe20000000000 */
[----:B------:R-:W-:Y:S01]  /*3a30*/  ULEA UR4, UR37, UR4, 0x18 ;  /* 0x0000000425047291 */ /* 0x000fe2000f8ec0ff */
[----:B------:R-:W-:Y:S02]  /*3a40*/  UMOV UR5, 0x400 ;  /* 0x0000040000057882 */ /* 0x000fe40000000000 */
[----:B------:R-:W-:-:S06]  /*3a50*/  ULEA UR37, UR37, UR5, 0x18 ;  /* 0x0000000525257291 */ /* 0x000fcc000f8ec0ff */
[----:B------:R-:W1:Y:S02]  /*3a60*/  LDS.U8 R0, [UR4+0x1c] ;  /* 0x00001c04ff007984 */ /* 0x000e640008000000 */
[----:B-1----:R-:W-:-:S13]  /*3a70*/  ISETP.NE.AND P0, PT, R0, RZ, PT ;  /* 0x000000ff0000720c */ /* 0x002fda0003f05270 */
[----:B------:R-:W-:Y:S05]  /*3a80*/  @P0 BRA `(.L_x_73) ;  /* 0x0000000000580947 */ /* 0x000fea0003800000 */
[----:B------:R-:W-:-:S13]  /*3a90*/  ELECT P0, URZ, PT ;  /* 0x0000000000ff782f */ /* 0x000fda0003800000 */
[----:B------:R-:W-:Y:S05]  /*3aa0*/  @!P0 BRA `(.L_x_74) ;  /* 0x0000000000608947 */ /* 0x000fea0003800000 */
[----:B------:R-:W-:Y:S01]  /*3ab0*/  UMOV UR5, 0x10 ;  /* 0x0000001000057882 */ /* 0x000fe20000000000 */
[----:B------:R-:W-:Y:S01]  /*3ac0*/  HFMA2 R0, -RZ, RZ, 0, 5.9604644775390625e-08 ;  /* 0x00000001ff007431 */ /* 0x000fe200000001ff */
[----:B------:R-:W-:-:S03]  /*3ad0*/  MOV R2, 0xffff ;  /* 0x0000ffff00027802 */ /* 0x000fc60000000f00 */
[----:B------:R-:W-:Y:S04]  /*3ae0*/  DEPBAR.LE SB1, 0x36 ;  /* 0x00009d800000791a */ /* 0x000fe80000000000 */
[----:B------:R-:W1:Y:S02]  /*3af0*/  UTCATOMSWS.FIND_AND_SET.ALIGN UP0, UR5, UR5 ;  /* 0x00000005000575e3 */ /* 0x000e640008000800 */
[----:B-1----:R-:W-:Y:S01]  /*3b00*/  MOV R3, UR5 ;  /* 0x0000000500037c02 */ /* 0x002fe20008000f00 */
[----:B------:R-:W-:Y:S06]  /*3b10*/  BRA.U UP0, `(.L_x_75) ;  /* 0x0000000100187547 */ /* 0x000fec000b800000 */
.L_x_76:
[----:B------:R-:W-:Y:S05]  /*3b20*/  NANOSLEEP 0x64 ;  /* 0x000000640000795d */ /* 0x000fea0003800000 */
[----:B------:R-:W-:-:S05]  /*3b30*/  UMOV UR5, 0x10 ;  /* 0x0000001000057882 */ /* 0x000fca0000000000 */
[----:B------:R-:W-:Y:S04]  /*3b40*/  DEPBAR.LE SB1, 0x36 ;  /* 0x00009d800000791a */ /* 0x000fe80000000000 */
[----:B------:R-:W1:Y:S02]  /*3b50*/  UTCATOMSWS.FIND_AND_SET.ALIGN UP0, UR5, UR5 ;  /* 0x00000005000575e3 */ /* 0x000e640008000800 */
[----:B-1----:R-:W-:Y:S01]  /*3b60*/  MOV R3, UR5 ;  /* 0x0000000500037c02 */ /* 0x002fe20008000f00 */
[----:B------:R-:W-:Y:S05]  /*3b70*/  BRA.U !UP0, `(.L_x_76) ;  /* 0xfffffffd08e87547 */ /* 0x000fea000b83ffff */
.L_x_75:
[-C--:B------:R-:W-:Y:S02]  /*3b80*/  SHF.L.U32 R2, R2, R3.reuse, RZ ;  /* 0x0000000302027219 */ /* 0x080fe400000006ff */
[----:B------:R-:W-:Y:S01]  /*3b90*/  SHF.L.U32 R0, R0, R3, RZ ;  /* 0x0000000300007219 */ /* 0x000fe200000006ff */
[----:B------:R-:W-:Y:S02]  /*3ba0*/  IMAD.SHL.U32 R3, R3, 0x20, RZ ;  /* 0x0000002003037824 */ /* 0x000fe400078e00ff */
[----:B------:R1:W-:Y:S04]  /*3bb0*/  ATOMS.OR RZ, [UR4+0x14], R2 ;  /* 0x00001402ffff798c */ /* 0x0003e8000b000004 */
[----:B------:R1:W-:Y:S04]  /*3bc0*/  ATOMS.OR RZ, [UR4+0x18], R0 ;  /* 0x00001800ffff798c */ /* 0x0003e8000b000004 */
[----:B------:R1:W-:Y:S01]  /*3bd0*/  STS [UR37+0x280], R3 ;  /* 0x00028003ff007988 */ /* 0x0003e20008000825 */
[----:B------:R-:W-:Y:S05]  /*3be0*/  BRA `(.L_x_74) ;  /* 0x0000000000107947 */ /* 0x000fea0003800000 */
.L_x_73:
[----:B------:R-:W-:Y:S02]  /*3bf0*/  MOV R0, 0xffffffff ;  /* 0xffffffff00007802 */ /* 0x000fe40000000f00 */
[----:B------:R-:W-:-:S03]  /*3c00*/  MOV R2, 0x3c30 ;  /* 0x00003c3000027802 */ /* 0x000fc60000000f00 */
[----:B------:R1:W-:Y:S04]  /*3c10*/  STS [UR37+0x280], R0 ;  /* 0x00028000ff007988 */ /* 0x0003e80008000825 */
[----:B-1-3-5:R-:W-:Y:S05]  /*3c20*/  CALL.REL.NOINC `($__internal_1_$__cuda_sm10x_tcgen05_guardrail_trap_phase_invalid_during_alloc) ;  /* 0x0000004400647944 */ /* 0x02afea0003c00000 */
.L_x_74:
[----:B------:R-:W-:Y:S05]  /*3c30*/  WARPSYNC.ALL ;  /* 0x0000000000007948 */ /* 0x000fea0003800000 */
[----:B------:R-:W2:Y:S01]  /*3c40*/  S2UR UR6, SR_CgaCtaId ;  /* 0x00000000000679c3 */ /* 0x000ea20000008800 */
[----:B------:R-:W-:Y:S01]  /*3c50*/  UMOV UR4, 0x400 ;  /* 0x0000040000047882 */ /* 0x000fe20000000000 */
[----:B------:R-:W-:-:S06]  /*3c60*/  NOP ;  /* 0x0000000000007918 */ /* 0x000fcc0000000000 */
[----:B------:R-:W-:Y:S06]  /*3c70*/  BAR.ARV 0x6, 0xa0 ;  /* 0x0182800000007b1d */ /* 0x000fec0000002000 */
[----:B------:R-:W4:Y:S01]  /*3c80*/  LDCU UR7, c[0x0][0x38c] ;  /* 0x00007180ff0777ac */ /* 0x000f220008000800 */
[----:B------:R-:W-:Y:S01]  /*3c90*/  IMAD.MOV.U32 R11, RZ, RZ, 0x1 ;  /* 0x00000001ff0b7424 */ /* 0x000fe200078e00ff */
[----:B------:R-:W-:Y:S01]  /*3ca0*/  CS2R R8, SRZ ;  /* 0x0000000000087805 */ /* 0x000fe2000001ff00 */
[----:B------:R-:W-:Y:S01]  /*3cb0*/  IMAD.MOV.U32 R10, RZ, RZ, RZ ;  /* 0x000000ffff0a7224 */ /* 0x000fe200078e00ff */
[----:B------:R-:W-:Y:S01]  /*3cc0*/  UMOV UR17, URZ ;  /* 0x000000ff00117c82 */ /* 0x000fe20008000000 */
[----:B------:R-:W-:Y:S01]  /*3cd0*/  UMOV UR16, URZ ;  /* 0x000000ff00107c82 */ /* 0x000fe20008000000 */
[----:B------:R-:W-:Y:S01]  /*3ce0*/  UMOV UR22, 0x0 ;  /* 0x0000000000167882 */ /* 0x000fe20000000000 */
[----:B------:R-:W-:Y:S01]  /*3cf0*/  UMOV UR23, 0x4110010 ;  /* 0x0411001000177882 */ /* 0x000fe20000000000 */
[----:B------:R-:W-:Y:S01]  /*3d00*/  UMOV UR20, 0x0 ;  /* 0x0000000000147882 */ /* 0x000fe20000000000 */
[----:B------:R-:W-:Y:S01]  /*3d10*/  UMOV UR21, 0x4110010 ;  /* 0x0411001000157882 */ /* 0x000fe20000000000 */
[----:B--2---:R-:W-:Y:S01]  /*3d20*/  ULEA UR6, UR6, UR4, 0x18 ;  /* 0x0000000406067291 */ /* 0x004fe2000f8ec0ff */
[----:B------:R-:W2:Y:S03]  /*3d30*/  LDCU UR4, c[0x0][0x38c] ;  /* 0x00007180ff0477ac */ /* 0x000ea60008000800 */
[----:B------:R-:W-:-:S02]  /*3d40*/  UIADD3 UR11, UPT, UPT, UR6, 0x2600, URZ ;  /* 0x00002600060b7890 */ /* 0x000fc4000fffe0ff */
[----:B----4-:R-:W-:-:S03]  /*3d50*/  UIADD3 UR7, UPT, UPT, UR7, 0x3f, URZ ;  /* 0x0000003f07077890 */ /* 0x010fc6000fffe0ff */
[----:B-1----:R-:W1:Y:S01]  /*3d60*/  LDS R0, [UR6+0x280] ;  /* 0x00028006ff007984 */ /* 0x002e620008000800 */
[----:B------:R-:W-:Y:S02]  /*3d70*/  UIADD3 UR18, UPT, UPT, UR6, 0x1d600, URZ ;  /* 0x0001d60006127890 */ /* 0x000fe4000fffe0ff */
[----:B------:R-:W-:Y:S02]  /*3d80*/  USHF.R.S32.HI UR5, URZ, 0x1f, UR7 ;  /* 0x0000001fff057899 */ /* 0x000fe40008011407 */
[----:B------:R-:W-:Y:S02]  /*3d90*/  USHF.R.U32.HI UR11, URZ, 0x4, UR11 ;  /* 0x00000004ff0b7899 */ /* 0x000fe4000801160b */
[----:B------:R-:W-:Y:S02]  /*3da0*/  ULEA.HI UR5, UR5, UR7, URZ, 0x6 ;  /* 0x0000000705057291 */ /* 0x000fe4000f8f30ff */
[----:B------:R-:W-:Y:S02]  /*3db0*/  USHF.R.U32.HI UR18, URZ, 0x4, UR18 ;  /* 0x00000004ff127899 */ /* 0x000fe40008011612 */
[----:B------:R-:W-:-:S02]  /*3dc0*/  USHF.R.S32.HI UR5, URZ, 0x6, UR5 ;  /* 0x00000006ff057899 */ /* 0x000fc40008011405 */
[----:B------:R-:W-:Y:S02]  /*3dd0*/  ULOP3.LUT UR11, UR11, 0x3fff, URZ, 0xc0, !UPT ;  /* 0x00003fff0b0b7892 */ /* 0x000fe4000f8ec0ff */
[----:B------:R-:W-:Y:S02]  /*3de0*/  UISETP.LT.AND UP0, UPT, UR5, 0x1, UPT ;  /* 0x000000010500788c */ /* 0x000fe4000bf01270 */
[----:B------:R-:W-:Y:S02]  /*3df0*/  ULOP3.LUT UR18, UR18, 0x3fff, URZ, 0xc0, !UPT ;  /* 0x00003fff12127892 */ /* 0x000fe4000f8ec0ff */
[----:B------:R-:W-:Y:S02]  /*3e00*/  USEL UR10, UR5, 0x1, !UP0 ;  /* 0x00000001050a7887 */ /* 0x000fe4000c000000 */
[----:B------:R-:W-:Y:S02]  /*3e10*/  ULOP3.LUT UR11, UR11, 0x10000, URZ, 0xfc, !UPT ;  /* 0x000100000b0b7892 */ /* 0x000fe4000f8efcff */
[----:B------:R-:W-:-:S02]  /*3e20*/  UIADD3 UR10, UPT, UPT, -UR10, URZ, URZ ;  /* 0x000000ff0a0a7290 */ /* 0x000fc4000fffe1ff */
[----:B--2---:R-:W-:Y:S01]  /*3e30*/  UISETP.GE.AND UP3, UPT, UR4, 0x1, UPT ;  /* 0x000000010400788c */ /* 0x004fe2000bf66270 */
[----:B-1----:R-:W-:-:S15]  /*3e40*/  R2UR UR19, R0 ;  /* 0x00000000001372ca */ /* 0x002fde00000e0000 */
.L_x_83:
[----:B------:R-:W-:Y:S02]  /*3e50*/  LEA R0, R10, UR6, 0x3 ;  /* 0x000000060a007c11 */ /* 0x000fe4000f8e18ff */
[----:B------:R-:W-:Y:S02]  /*3e60*/  SHF.L.U32 R5, R9, 0x1f, RZ ;  /* 0x0000001f09057819 */ /* 0x000fe400000006ff */
[----:B------:R-:W-:Y:S01]  /*3e70*/  PLOP3.LUT P0, PT, PT, PT, UP3, 0x80, 0x8 ;  /* 0x000000000008781c */ /* 0x000fe20003f0f038 */
[----:B------:R-:W-:Y:S01]  /*3e80*/  VIADD R3, R0, 0x1e0 ;  /* 0x000001e000037836 */ /* 0x000fe20000000000 */
[----:B-1----:R-:W1:Y:S02]  /*3e90*/  SYNCS.PHASECHK.TRANS64.TRYWAIT P1, [R0+URZ+0x1d0], R5 ;  /* 0x0001d005000075a7 */ /* 0x002e6400080211ff */
[----:B-1--4-:R-:W-:Y:S09]  /*3ea0*/  @!P1 BRA `(.L_x_77) ;  /* 0x0000003c00909947 */ /* 0x012ff20003800000 */
.L_x_180:
[----:B------:R-:W-:Y:S01]  /*3eb0*/  LEA R4, R10, UR6, 0x4 ;  /* 0x000000060a047c11 */ /* 0x000fe2000f8e20ff */
[----:B------:R-:W-:Y:S01]  /*3ec0*/  @UP3 ULEA UR4, UR16, UR6, 0x3 ;  /* 0x0000000610043291 */ /* 0x000fe2000f8e18ff */
[----:B------:R-:W-:Y:S01]  /*3ed0*/  PLOP3.LUT P2, PT, PT, PT, PT, 0x80, 0x8 ;  /* 0x000000000008781c */ /* 0x000fe20003f4f070 */
[----:B------:R-:W-:Y:S01]  /*3ee0*/  ULEA UR8, UR17, UR6, 0x3 ;  /* 0x0000000611087291 */ /* 0x000fe2000f8e18ff */
[----:B------:R-:W-:Y:S02]  /*3ef0*/  PRMT R3, RZ, 0x654, R3 ;  /* 0x00000654ff037816 */ /* 0x000fe40000000003 */
[----:B-1----:R-:W1:Y:S01]  /*3f00*/  LDS.128 R4, [R4+0x260] ;  /* 0x0002600004047984 */ /* 0x002e620000000c00 */
[----:B------:R-:W-:Y:S02]  /*3f10*/  @P0 SHF.L.U32 R2, R8, 0x1f, RZ ;  /* 0x0000001f08020819 */ /* 0x000fe400000006ff */
[----:B------:R-:W-:Y:S01]  /*3f20*/  SHF.L.U32 R0, R11, 0x1f, RZ ;  /* 0x0000001f0b007819 */ /* 0x000fe200000006ff */
[----:B------:R-:W-:Y:S01]  /*3f30*/  @!PT LDS RZ, [RZ] ;  /* 0x00000000fffff984 */ /* 0x000fe20000000800 */
[----:B------:R-:W-:Y:S01]  /*3f40*/  @!PT LDS RZ, [RZ] ;  /* 0x00000000fffff984 */ /* 0x000fe20000000800 */
[----:B------:R-:W-:Y:S01]  /*3f50*/  @!PT LDS RZ, [RZ] ;  /* 0x00000000fffff984 */ /* 0x000fe20000000800 */
[----:B------:R-:W-:Y:S01]  /*3f60*/  @!PT LDS RZ, [RZ] ;  /* 0x00000000fffff984 */ /* 0x000fe20000000800 */
[----:B------:R2:W-:Y:S06]  /*3f70*/  MEMBAR.ALL.CTA ;  /* 0x0000000000007992 */ /* 0x0005ec0000008000 */
[----:B--2---:R-:W2:Y:S02]  /*3f80*/  FENCE.VIEW.ASYNC.S ;  /* 0x00000000000073c6 */ /* 0x004ea40000000000 */
[----:B--2---:R2:W-:Y:S01]  /*3f90*/  SYNCS.ARRIVE.TRANS64.RED.A1T0 RZ, [R3+URZ], RZ ;  /* 0x000000ff03ff79a7 */ /* 0x0045e200081004ff */
[----:B------:R2:W4:Y:S01]  /*3fa0*/  @P0 SYNCS.PHASECHK.TRANS64.TRYWAIT P2, [UR4], R2 ;  /* 0x00000002ff0005a7 */ /* 0x0005220008041104 */
[----:B------:R-:W-:Y:S01]  /*3fb0*/  ULEA.HI UR4, UR17, UR17, URZ, 0x1 ;  /* 0x0000001111047291 */ /* 0x000fe2000f8f08ff */
[----:B-1----:R-:W-:-:S03]  /*3fc0*/  LOP3.LUT P1, RZ, R6, 0x1, RZ, 0xc0, !PT ;  /* 0x0000000106ff7812 */ /* 0x002fc6000782c0ff */
[----:B------:R-:W-:Y:S02]  /*3fd0*/  USHF.L.U32 UR9, UR4, 0x5, URZ ;  /* 0x0000000504097899 */ /* 0x000fe400080006ff */
[----:B------:R-:W-:Y:S02]  /*3fe0*/  ULOP3.LUT UR4, UR4, 0xffe, URZ, 0xc0, !UPT ;  /* 0x00000ffe04047892 */ /* 0x000fe4000f8ec0ff */
[----:B------:R-:W-:Y:S02]  /*3ff0*/  ULOP3.LUT UR9, UR9, 0xffffffc0, URZ, 0xc0, !UPT ;  /* 0xffffffc009097892 */ /* 0x000fe4000f8ec0ff */
[----:B------:R-:W-:Y:S02]  /*4000*/  UIADD3 UR4, UPT, UPT, -UR4, UR17, URZ ;  /* 0x0000001104047290 */ /* 0x000fe4000fffe1ff */
[----:B------:R-:W-:Y:S01]  /*4010*/  UIADD3 UR9, UPT, UPT, UR19, UR9, URZ ;  /* 0x0000000913097290 */ /* 0x000fe2000fffe0ff */
[----:B------:R-:W1:Y:S03]  /*4020*/  SYNCS.PHASECHK.TRANS64.TRYWAIT P0, [UR8+0x210], R0 ;  /* 0x00021000ff0075a7 */ /* 0x000e660008001108 */
[----:B------:R-:W-:Y:S01]  /*4030*/  ULEA UR9, UR4, UR9, 0x14 ;  /* 0x0000000904097291 */ /* 0x000fe2000f8ea0ff */
[----:B-12-4-:R-:W-:Y:S11]  /*4040*/  @!P0 BRA `(.L_x_78) ;  /* 0x0000003c003c8947 */ /* 0x016ff60003800000 */
.L_x_182:
[----:B------:R-:W-:Y:S01]  /*4050*/  IADD3 R10, PT, PT, R10, 0x1, RZ ;  /* 0x000000010a0a7810 */ /* 0x000fe20007ffe0ff */
[----:B------:R-:W-:Y:S06]  /*4060*/  BRA.U !UP3, `(.L_x_79) ;  /* 0x000000010b987547 */ /* 0x000fec000b800000 */
[----:B------:R-:W-:Y:S01]  /*4070*/  UPLOP3.LUT UP4, UPT, UPT, UPT, UPT, 0x40, 0x4 ;  /* 0x000000000004789c */ /* 0x000fe20003f8e870 */
[----:B------:R-:W-:Y:S01]  /*4080*/  UMOV UR15, UR10 ;  /* 0x0000000a000f7c82 */ /* 0x000fe20008000000 */
[----:B------:R-:W-:Y:S01]  /*4090*/  UMOV UR14, UR5 ;  /* 0x00000005000e7c82 */ /* 0x000fe20008000000 */
[----:B------:R-:W-:-:S08]  /*40a0*/  UMOV UR13, UR16 ;  /* 0x00000010000d7c82 */ /* 0x000fd00008000000 */
.L_x_82:
[----:B------:R-:W-:Y:S02]  /*40b0*/  UIADD3 UR15, UPT, UPT, UR15, 0x1, URZ ;  /* 0x000000010f0f7890 */ /* 0x000fe4000fffe0ff */
[----:B--2---:R-:W-:Y:S02]  /*40c0*/  ULEA UR7, UR13, UR6, 0x3 ;  /* 0x000000060d077291 */ /* 0x004fe4000f8e18ff */
[----:B------:R-:W-:Y:S01]  /*40d0*/  UISETP.NE.AND UP0, UPT, UR15, URZ, UPT ;  /* 0x000000ff0f00728c */ /* 0x000fe2000bf05270 */
[----:B----4-:R-:W-:Y:S10]  /*40e0*/  @P2 BRA `(.L_x_80) ;  /* 0x00000000000c2947 */ /* 0x010ff40003800000 */
[----:B-1----:R-:W-:Y:S04]  /*40f0*/  SHF.L.U32 R3, R8, 0x1f, RZ ;  /* 0x0000001f08037819 */ /* 0x002fe800000006ff */
[----:B------:R-:W1:Y:S02]  /*4100*/  SYNCS.PHASECHK.TRANS64.TRYWAIT P0, [UR7], R3 ;  /* 0x00000003ff0075a7 */ /* 0x000e640008001107 */
[----:B-1----:R-:W-:Y:S05]  /*4110*/  @!P0 BRA `(.L_x_81) ;  /* 0x0000003c00208947 */ /* 0x002fea0003800000 */
.L_x_80:
[----:B------:R-:W-:Y:S01]  /*4120*/  UISETP.NE.AND UP1, UPT, UR14, 0x1, UPT ;  /* 0x000000010e00788c */ /* 0x000fe2000bf25270 */
[----:B------:R-:W-:Y:S01]  /*4130*/  PLOP3.LUT P2, PT, PT, PT, PT, 0x80, 0x8 ;  /* 0x000000000008781c */ /* 0x000fe20003f4f070 */
[----:B------:R-:W-:Y:S02]  /*4140*/  UIADD3 UR16, UPT, UPT, UR13, 0x1, URZ ;  /* 0x000000010d107890 */ /* 0x000fe4000fffe0ff */
[----:B------:R-:W-:Y:S02]  /*4150*/  ULEA UR24, UR13, UR18, 0x8 ;  /* 0x000000120d187291 */ /* 0x000fe4000f8e40ff */
[----:B------:R-:W-:Y:S01]  /*4160*/  UISETP.NE.AND UP2, UPT, UR16, 0x1b, UPT ;  /* 0x0000001b1000788c */ /* 0x000fe2000bf45270 */
[----:B------:R-:W-:Y:S01]  /*4170*/  PLOP3.LUT P0, PT, PT, PT, UP1, 0x80, 0x8 ;  /* 0x000000000008781c */ /* 0x000fe20003f0f018 */
[----:B------:R-:W-:Y:S02]  /*4180*/  ULEA UR26, UR13, UR11, 0x8 ;  /* 0x0000000b0d1a7291 */ /* 0x000fe4000f8e40ff */
[----:B------:R-:W-:Y:S02]  /*4190*/  USEL UR12, URZ, 0x1, UP2 ;  /* 0x00000001ff0c7887 */ /* 0x000fe40009000000 */
[----:B------:R-:W-:Y:S02]  /*41a0*/  USEL UR16, UR16, URZ, UP2 ;  /* 0x000000ff10107287 */ /* 0x000fe40009000000 */
[----:B------:R-:W-:Y:S02]  /*41b0*/  UIADD3 UR30, UPT, UPT, UR24, 0x80, URZ ;  /* 0x00000080181e7890 */ /* 0x000fe4000fffe0ff */
[----:B------:R-:W-:Y:S01]  /*41c0*/  @UP1 ULEA UR4, UR16, UR6, 0x3 ;  /* 0x0000000610041291 */ /* 0x000fe2000f8e18ff */
[----:B------:R-:W-:Y:S01]  /*41d0*/  LOP3.LUT R8, R8, UR12, RZ, 0x3c, !PT ;  /* 0x0000000c08087c12 */ /* 0x000fe2000f8e3cff */
[----:B------:R-:W-:Y:S02]  /*41e0*/  UIADD3 UR28, UPT, UPT, UR26, 0x2, URZ ;  /* 0x000000021a1c7890 */ /* 0x000fe4000fffe0ff */
[----:B------:R-:W-:Y:S01]  /*41f0*/  UIADD3 UR7, UPT, UPT, UR7, 0xd8, URZ ;  /* 0x000000d807077890 */ /* 0x000fe2000fffe0ff */
[----:B-1----:R-:W-:Y:S01]  /*4200*/  @P0 SHF.L.U32 R0, R8, 0x1f, RZ ;  /* 0x0000001f08000819 */ /* 0x002fe200000006ff */
[----:B------:R-:W-:Y:S01]  /*4210*/  UMOV UR25, 0x80004020 ;  /* 0x8000402000197882 */ /* 0x000fe20000000000 */
[----:B------:R-:W-:Y:S01]  /*4220*/  UMOV UR27, 0x80004020 ;  /* 0x80004020001b7882 */ /* 0x000fe20000000000 */
[----:B------:R-:W-:Y:S01]  /*4230*/  UMOV UR31, 0x80004020 ;  /* 0x80004020001f7882 */ /* 0x000fe20000000000 */
[----:B------:R2:W4:Y:S01]  /*4240*/  @P0 SYNCS.PHASECHK.TRANS64.TRYWAIT P2, [UR4], R0 ;  /* 0x00000000ff0005a7 */ /* 0x0005220008041104 */
[----:B------:R-:W-:Y:S01]  /*4250*/  UIADD3 UR14, UPT, UPT, UR14, -0x1, URZ ;  /* 0xffffffff0e0e7890 */ /* 0x000fe2000fffe0ff */
[----:B------:R2:W-:Y:S01]  /*4260*/  UTCQMMA gdesc[UR26], gdesc[UR24], tmem[UR9], tmem[UR22], idesc[UR23], UP4 ;  /* 0x00ff16181a0075ea */ /* 0x0005e2000a000309 */
[----:B------:R-:W-:Y:S01]  /*4270*/  UPLOP3.LUT UP4, UPT, UPT, UPT, UPT, 0x80, 0x8 ;  /* 0x000000000008789c */ /* 0x000fe20003f8f070 */
[----:B------:R-:W-:Y:S01]  /*4280*/  UMOV UR29, 0x80004020 ;  /* 0x80004020001d7882 */ /* 0x000fe20000000000 */
[----:B------:R-:W-:Y:S01]  /*4290*/  UMOV UR13, UR16 ;  /* 0x00000010000d7c82 */ /* 0x000fe20008000000 */
[----:B------:R2:W-:Y:S01]  /*42a0*/  UTCQMMA gdesc[UR28], gdesc[UR30], tmem[UR9], tmem[UR20], idesc[UR21], UPT ;  /* 0x00ff141e1c0075ea */ /* 0x0005e2000b800309 */
[----:B------:R2:W-:Y:S01]  /*42b0*/  UTCBAR [UR7], URZ ;  /* 0x000000ff070073e9 */ /* 0x0005e200080000ff */
[----:B------:R-:W-:Y:S06]  /*42c0*/  BRA.U UP0, `(.L_x_82) ;  /* 0xfffffffd00787547 */ /* 0x000fec000b83ffff */
.L_x_79:
[----:B------:R-:W-:Y:S01]  /*42d0*/  UIADD3 UR17, UPT, UPT, UR17, 0x1, URZ ;  /* 0x0000000111117890 */ /* 0x000fe2000fffe0ff */
[C---:B------:R-:W-:Y:S01]  /*42e0*/  ISETP.NE.AND P0, PT, R10.reuse, 0x2, PT ;  /* 0x000000020a00780c */ /* 0x040fe20003f05270 */
[----:B------:R-:W-:Y:S02]  /*42f0*/  UIADD3 UR8, UPT, UPT, UR8, 0x1f0, URZ ;  /* 0x000001f008087890 */ /* 0x000fe4000fffe0ff */
[----:B------:R-:W-:Y:S01]  /*4300*/  UISETP.NE.AND UP0, UPT, UR17, 0x4, UPT ;  /* 0x000000041100788c */ /* 0x000fe2000bf05270 */
[----:B-12---:R-:W-:Y:S02]  /*4310*/  SEL R0, RZ, 0x1, P0 ;  /* 0x00000001ff007807 */ /* 0x006fe40000000000 */
[----:B------:R-:W-:Y:S01]  /*4320*/  SEL R10, R10, RZ, P0 ;  /* 0x000000ff0a0a7207 */ /* 0x000fe20000000000 */
[----:B------:R-:W-:Y:S01]  /*4330*/  USEL UR4, URZ, 0x1, UP0 ;  /* 0x00000001ff047887 */ /* 0x000fe20008000000 */
[----:B------:R-:W-:Y:S01]  /*4340*/  LOP3.LUT R9, R9, R0, RZ, 0x3c, !PT ;  /* 0x0000000009097212 */ /* 0x000fe200078e3cff */
[----:B------:R-:W-:Y:S01]  /*4350*/  USEL UR17, UR17, URZ, UP0 ;  /* 0x000000ff11117287 */ /* 0x000fe20008000000 */
[----:B------:R1:W-:Y:S03]  /*4360*/  UTCBAR [UR8], URZ ;  /* 0x000000ff080073e9 */ /* 0x0003e600080000ff */
[----:B------:R-:W-:Y:S01]  /*4370*/  LOP3.LUT R11, R11, UR4, RZ, 0x3c, !PT ;  /* 0x000000040b0b7c12 */ /* 0x000fe2000f8e3cff */
[----:B------:R-:W-:Y:S07]  /*4380*/  @P1 BRA `(.L_x_83) ;  /* 0xfffffff800b01947 */ /* 0x000fee000383ffff */
[----:B------:R-:W2:Y:S01]  /*4390*/  S2UR UR4, SR_CgaCtaId ;  /* 0x00000000000479c3 */ /* 0x000ea20000008800 */
[----:B------:R-:W-:Y:S01]  /*43a0*/  ELECT P0, URZ, PT ;  /* 0x0000000000ff782f */ /* 0x000fe20003800000 */
[----:B------:R-:W-:Y:S01]  /*43b0*/  IMAD.MOV.U32 R0, RZ, RZ, 0x1 ;  /* 0x00000001ff007424 */ /* 0x000fe200078e00ff */
[----:B------:R-:W-:Y:S01]  /*43c0*/  UIADD3 UR6, UPT, UPT, UR6, 0x210, URZ ;  /* 0x0000021006067890 */ /* 0x000fe2000fffe0ff */
[----:B------:R-:W-:Y:S01]  /*43d0*/  SHF.L.U32 R3, R11, 0x1f, RZ ;  /* 0x0000001f0b037819 */ /* 0x000fe200000006ff */
[----:B------:R-:W-:-:S03]  /*43e0*/  UMOV UR5, 0x40 ;  /* 0x0000004000057882 */ /* 0x000fc60000000000 */
[----:B------:R-:W-:Y:S01]  /*43f0*/  UVIRTCOUNT.DEALLOC.SMPOOL 0x80 ;  /* 0x000000800000784c */ /* 0x000fe20000000000 */
[----:B--2---:R-:W-:Y:S02]  /*4400*/  ULEA UR4, UR4, UR5, 0x18 ;  /* 0x0000000504047291 */ /* 0x004fe4000f8ec0ff */
[----:B------:R-:W-:-:S07]  /*4410*/  ULEA UR5, UR17, UR6, 0x3 ;  /* 0x0000000611057291 */ /* 0x000fce000f8e18ff */
[----:B------:R2:W-:Y:S02]  /*4420*/  @P0 STS.U8 [UR4+0x1c], R0 ;  /* 0x00001c00ff000988 */ /* 0x0005e40008000004 */
[----:B------:R-:W3:Y:S02]  /*4430*/  SYNCS.PHASECHK.TRANS64.TRYWAIT P0, [UR5], R3 ;  /* 0x00000003ff0075a7 */ /* 0x000ee40008001105 */
[----:B--23--:R-:W-:Y:S05]  /*4440*/  @!P0 BRA `(.L_x_84) ;  /* 0x00000038006c8947 */ /* 0x00cfea0003800000 */
.L_x_185:
[----:B------:R-:W-:-:S04]  /*4450*/  UIADD3 UR7, UPT, UPT, UR17, 0x1, URZ ;  /* 0x0000000111077890 */ /* 0x000fc8000fffe0ff */
[----:B------:R-:W-:-:S04]  /*4460*/  UISETP.NE.AND UP0, UPT, UR7, 0x4, UPT ;  /* 0x000000040700788c */ /* 0x000fc8000bf05270 */
[----:B-1----:R-:W-:Y:S02]  /*4470*/  USEL UR8, URZ, 0x1, UP0 ;  /* 0x00000001ff087887 */ /* 0x002fe40008000000 */
[----:B------:R-:W-:-:S04]  /*4480*/  USEL UR7, UR7, URZ, UP0 ;  /* 0x000000ff07077287 */ /* 0x000fc80008000000 */
[----:B------:R-:W-:Y:S01]  /*4490*/  ULEA UR5, UR7, UR6, 0x3 ;  /* 0x0000000607057291 */ /* 0x000fe2000f8e18ff */
[----:B------:R-:W-:-:S04]  /*44a0*/  LOP3.LUT R2, R11, UR8, RZ, 0x3c, !PT ;  /* 0x000000080b027c12 */ /* 0x000fc8000f8e3cff */
[----:B--2---:R-:W-:-:S04]  /*44b0*/  SHF.L.U32 R3, R2, 0x1f, RZ ;  /* 0x0000001f02037819 */ /* 0x004fc800000006ff */
[----:B------:R-:W1:Y:S02]  /*44c0*/  SYNCS.PHASECHK.TRANS64.TRYWAIT P0, [UR5], R3 ;  /* 0x00000003ff0075a7 */ /* 0x000e640008001105 */
[----:B-1----:R-:W-:Y:S05]  /*44d0*/  @!P0 BRA `(.L_x_85) ;  /* 0x0000003800608947 */ /* 0x002fea0003800000 */
.L_x_187:
        /* <DEDUP_REMOVED lines=9> */
.L_x_189:
[----:B------:R-:W-:-:S04]  /*4570*/  UIADD3 UR7, UPT, UPT, UR7, 0x1, URZ ;  /* 0x0000000107077890 */ /* 0x000fc8000fffe0ff */
[----:B------:R-:W-:-:S04]  /*4580*/  UISETP.NE.AND UP0, UPT, UR7, 0x4, UPT ;  /* 0x000000040700788c */ /* 0x000fc8000bf05270 */
[----:B------:R-:W-:Y:S02]  /*4590*/  USEL UR5, URZ, 0x1, UP0 ;  /* 0x00000001ff057887 */ /* 0x000fe40008000000 */
[----:B------:R-:W-:-:S04]  /*45a0*/  USEL UR7, UR7, URZ, UP0 ;  /* 0x000000ff07077287 */ /* 0x000fc80008000000 */
[----:B------:R-:W-:Y:S01]  /*45b0*/  ULEA UR7, UR7, UR6, 0x3 ;  /* 0x0000000607077291 */ /* 0x000fe2000f8e18ff */
[----:B-1----:R-:W-:-:S04]  /*45c0*/  LOP3.LUT R3, R2, UR5, RZ, 0x3c, !PT ;  /* 0x0000000502037c12 */ /* 0x002fc8000f8e3cff */
[----:B------:R-:W-:-:S04]  /*45d0*/  SHF.L.U32 R3, R3, 0x1f, RZ ;  /* 0x0000001f03037819 */ /* 0x000fc800000006ff */
[----:B------:R-:W1:Y:S02]  /*45e0*/  SYNCS.PHASECHK.TRANS64.TRYWAIT P0, [UR7], R3 ;  /* 0x00000003ff0075a7 */ /* 0x000e640008001107 */
[----:B-1----:R-:W-:Y:S05]  /*45f0*/  @!P0 BRA `(.L_x_87) ;  /* 0x0000003800488947 */ /* 0x002fea0003800000 */
.L_x_191:
[----:B------:R-:W-:Y:S01]  /*4600*/  NOP ;  /* 0x0000000000007918 */ /* 0x000fe20000000000 */
[----:B-1----:R-:W1:Y:S01]  /*4610*/  LDS R0, [UR4+0x14] ;  /* 0x00001404ff007984 */ /* 0x002e620008000800 */
[----:B------:R-:W-:Y:S01]  /*4620*/  ULOP3.LUT UR6, UR19, 0xffff, URZ, 0xc0, !UPT ;  /* 0x0000ffff13067892 */ /* 0x000fe2000f8ec0ff */
[----:B------:R-:W-:Y:S01]  /*4630*/  UMOV UR8, 0xffff ;  /* 0x0000ffff00087882 */ /* 0x000fe20000000000 */
[----:B------:R-:W-:Y:S02]  /*4640*/  UMOV UR5, 0x1 ;  /* 0x0000000100057882 */ /* 0x000fe40000000000 */
[----:B------:R-:W-:-:S04]  /*4650*/  USHF.R.U32.HI UR6, URZ, 0x5, UR6 ;  /* 0x00000005ff067899 */ /* 0x000fc80008011606 */
[----:B------:R-:W-:Y:S02]  /*4660*/  USHF.L.U32 UR8, UR8, UR6, URZ ;  /* 0x0000000608087299 */ /* 0x000fe400080006ff */
[----:B------:R-:W-:-:S04]  /*4670*/  USHF.L.U32 UR5, UR5, UR6, URZ ;  /* 0x0000000605057299 */ /* 0x000fc800080006ff */
[----:B-1----:R-:W-:-:S04]  /*4680*/  LOP3.LUT R0, R0, UR8, RZ, 0xc0, !PT ;  /* 0x0000000800007c12 */ /* 0x002fc8000f8ec0ff */
[----:B------:R-:W-:-:S13]  /*4690*/  ISETP.NE.AND P0, PT, R0, UR8, PT ;  /* 0x0000000800007c0c */ /* 0x000fda000bf05270 */
[----:B------:R-:W-:Y:S05]  /*46a0*/  @P0 BRA `(.L_x_88) ;  /* 0x0000000000580947 */ /* 0x000fea0003800000 */
[----:B------:R-:W1:Y:S02]  /*46b0*/  LDS R0, [UR4+0x18] ;  /* 0x00001804ff007984 */ /* 0x000e640008000800 */
[----:B-1----:R-:W-:-:S04]  /*46c0*/  LOP3.LUT R0, R0, UR5, RZ, 0xc0, !PT ;  /* 0x0000000500007c12 */ /* 0x002fc8000f8ec0ff */
[----:B------:R-:W-:-:S13]  /*46d0*/  ISETP.NE.AND P0, PT, R0, UR5, PT ;  /* 0x0000000500007c0c */ /* 0x000fda000bf05270 */
[----:B------:R-:W-:Y:S05]  /*46e0*/  @P0 BRA `(.L_x_89) ;  /* 0x00000000003c0947 */ /* 0x000fea0003800000 */
[----:B------:R-:W1:Y:S01]  /*46f0*/  S2R R2, SR_LANEID ;  /* 0x0000000000027919 */ /* 0x000e620000000000 */
[----:B------:R-:W-:Y:S01]  /*4700*/  ULOP3.LUT UR8, URZ, UR8, URZ, 0x33, !UPT ;  /* 0x00000008ff087292 */ /* 0x000fe2000f8e33ff */
[----:B------:R-:W-:Y:S01]  /*4710*/  LOP3.LUT R4, RZ, UR5, RZ, 0x33, !PT ;  /* 0x00000005ff047c12 */ /* 0x000fe2000f8e33ff */
[----:B------:R-:W-:Y:S02]  /*4720*/  VOTEU.ANY UR7, UPT, PT ;  /* 0x0000000000077886 */ /* 0x000fe400038e0100 */
[----:B------:R-:W-:Y:S01]  /*4730*/  UFLO.U32 UR7, UR7 ;  /* 0x00000007000772bd */ /* 0x000fe200080e0000 */
[----:B------:R-:W2:Y:S01]  /*4740*/  REDUX UR5, R4 ;  /* 0x00000000040573c4 */ /* 0x000ea20000000000 */
[----:B------:R-:W-:-:S06]  /*4750*/  IMAD.U32 R0, RZ, RZ, UR8 ;  /* 0x00000008ff007e24 */ /* 0x000fcc000f8e00ff */
[----:B------:R3:W-:Y:S01]  /*4760*/  UTCATOMSWS.AND URZ, UR8 ;  /* 0x0000000800ff79e3 */ /* 0x0007e20008000000 */
[----:B------:R-:W4:Y:S01]  /*4770*/  REDUX UR6, R0 ;  /* 0x00000000000673c4 */ /* 0x000f220000000000 */
[----:B-1----:R-:W-:Y:S01]  /*4780*/  ISETP.EQ.U32.AND P0, PT, R2, UR7, PT ;  /* 0x0000000702007c0c */ /* 0x002fe2000bf02070 */
[----:B--2---:R-:W-:Y:S01]  /*4790*/  IMAD.U32 R2, RZ, RZ, UR5 ;  /* 0x00000005ff027e24 */ /* 0x004fe2000f8e00ff */
[----:B----4-:R-:W-:-:S11]  /*47a0*/  MOV R3, UR6 ;  /* 0x0000000600037c02 */ /* 0x010fd60008000f00 */
[----:B------:R3:W-:Y:S04]  /*47b0*/  @P0 ATOMS.AND RZ, [UR4+0x14], R3 ;  /* 0x00001403ffff098c */ /* 0x0007e8000a800004 */
[----:B------:R3:W-:Y:S01]  /*47c0*/  @P0 ATOMS.AND RZ, [UR4+0x18], R2 ;  /* 0x00001802ffff098c */ /* 0x0007e2000a800004 */
[----:B------:R-:W-:Y:S05]  /*47d0*/  BRA `(.L_x_90) ;  /* 0x0000000000147947 */ /* 0x000fea0003800000 */
.L_x_89:
[----:B------:R-:W-:Y:S02]  /*47e0*/  MOV R2, 0x4800 ;  /* 0x0000480000027802 */ /* 0x000fe40000000f00 */
[----:B----45:R-:W-:Y:S05]  /*47f0*/  CALL.REL.NOINC `($__internal_0_$__cuda_sm10x_tcgen05_guardrail_trap_col_being_dealloced_not_returned_by_alloc) ;  /* 0x0000003800647944 */ /* 0x030fea0003c00000 */
[----:B------:R-:W-:Y:S05]  /*4800*/  BRA `(.L_x_90) ;  /* 0x0000000000087947 */ /* 0x000fea0003800000 */
.L_x_88:
[----:B------:R-:W-:Y:S02]  /*4810*/  MOV R2, 0x4830 ;  /* 0x0000483000027802 */ /* 0x000fe40000000f00 */
[----:B----45:R-:W-:Y:S05]  /*4820*/  CALL.REL.NOINC `($__internal_2_$__cuda_sm10x_tcgen05_guardrail_trap_unallocated_columns_being_dealloced) ;  /* 0x0000003800707944 */ /* 0x030fea0003c00000 */
.L_x_90:
[----:B------:R-:W-:Y:S01]  /*4830*/  NOP ;  /* 0x0000000000007918 */ /* 0x000fe20000000000 */
[----:B---3--:R-:W-:Y:S05]  /*4840*/  EXIT ;  /* 0x000000000000794d */ /* 0x008fea0003800000 */
.L_x_72:
[----:B------:R-:W-:-:S09]  /*4850*/  UISETP.NE.OR UP2, UPT, UR8, 0x3, !UP2 ;  /* 0x000000030800788c */ /* 0x000fd2000d745670 */
[----:B------:R-:W-:Y:S05]  /*4860*/  BRA.U UP2, `(.L_x_91) ;  /* 0x0000000902c87547 */ /* 0x000fea000b800000 */
[----:B------:R-:W1:Y:S01]  /*4870*/  LDCU.64 UR6, c[0x0][0x888] ;  /* 0x00011100ff0677ac */ /* 0x000e620008000a00 */
[----:B------:R-:W2:Y:S01]  /*4880*/  LDC R0, c[0x0][0xb30] ;  /* 0x0002cc00ff007b82 */ /* 0x000ea20000000800 */
[----:B------:R-:W-:Y:S01]  /*4890*/  IMAD.MOV.U32 R30, RZ, RZ, 0x1 ;  /* 0x00000001ff1e7424 */ /* 0x000fe200078e00ff */
[----:B------:R-:W-:Y:S01]  /*48a0*/  CS2R R28, SRZ ;  /* 0x00000000001c7805 */ /* 0x000fe2000001ff00 */
[----:B------:R-:W4:Y:S01]  /*48b0*/  LDCU.64 UR4, c[0x0][0x890] ;  /* 0x00011200ff0477ac */ /* 0x000f220008000a00 */
[----:B------:R-:W-:Y:S01]  /*48c0*/  IMAD.MOV.U32 R25, RZ, RZ, 0x1000 ;  /* 0x00001000ff197424 */ /* 0x000fe200078e00ff */
[----:B------:R-:W-:-:S03]  /*48d0*/  UMOV UR8, 0x400 ;  /* 0x0000040000087882 */ /* 0x000fc60000000000 */
[----:B------:R-:W3:Y:S01]  /*48e0*/  LDC R19, c[0x0][0x370] ;  /* 0x0000dc00ff137b82 */ /* 0x000ee20000000800 */
[----:B------:R-:W-:-:S07]  /*48f0*/  UPLOP3.LUT UP1, UPT, UPT, UPT, UPT, 0x40, 0x4 ;  /* 0x000000000004789c */ /* 0x000fce0003f2e870 */
[----:B------:R-:W3:Y:S01]  /*4900*/  LDC R2, c[0x0][0xb0c] ;  /* 0x0002c300ff027b82 */ /* 0x000ee20000000800 */
[----:B-1----:R-:W-:Y:S02]  /*4910*/  UISETP.NE.U32.AND UP2, UPT, UR6, URZ, UPT ;  /* 0x000000ff0600728c */ /* 0x002fe4000bf45070 */
[----:B------:R-:W-:Y:S02]  /*4920*/  ULEA UR6, UR37, UR8, 0x18 ;  /* 0x0000000825067291 */ /* 0x000fe4000f8ec0ff */
[----:B------:R-:W-:Y:S02]  /*4930*/  UISETP.NE.AND.EX UP2, UPT, UR7, URZ, UPT, UP2 ;  /* 0x000000ff0700728c */ /* 0x000fe4000bf45320 */
[----:B------:R-:W-:Y:S01]  /*4940*/  UIADD3 UR7, UPT, UPT, UR6, 0x1b0, URZ ;  /* 0x000001b006077890 */ /* 0x000fe2000fffe0ff */
[----:B------:R-:W1:Y:S01]  /*4950*/  LDC R18, c[0x0][0xb20] ;  /* 0x0002c800ff127b82 */ /* 0x000e620000000800 */
[----:B----4-:R-:W-:Y:S01]  /*4960*/  UISETP.NE.U32.AND UP3, UPT, UR4, URZ, UPT ;  /* 0x000000ff0400728c */ /* 0x010fe2000bf65070 */
[----:B--2---:R-:W-:Y:S01]  /*4970*/  ISETP.NE.AND P1, PT, R0, 0x1, PT ;  /* 0x000000010000780c */ /* 0x004fe20003f25270 */
[----:B------:R-:W-:-:S02]  /*4980*/  UPRMT UR37, UR37, 0x654, UR7 ;  /* 0x0000065425257896 */ /* 0x000fc40008000007 */
[----:B------:R-:W-:-:S03]  /*4990*/  UISETP.NE.AND.EX UP3, UPT, UR5, URZ, UPT, UP3 ;  /* 0x000000ff0500728c */ /* 0x000fc6000bf65330 */
[----:B------:R-:W2:Y:S08]  /*49a0*/  LDC.64 R32, c[0x0][0x348] ;  /* 0x0000d200ff207b82 */ /* 0x000eb00000000a00 */
[----:B------:R-:W4:Y:S08]  /*49b0*/  LDC.64 R16, c[0x0][0xb10] ;  /* 0x0002c400ff107b82 */ /* 0x000f300000000a00 */
[----:B------:R-:W1:Y:S08]  /*49c0*/  LDC.64 R6, c[0x0][0xb18] ;  /* 0x0002c600ff067b82 */ /* 0x000e700000000a00 */
[----:B------:R-:W1:Y:S08]  /*49d0*/  LDC.64 R4, c[0x0][0xb28] ;  /* 0x0002ca00ff047b82 */ /* 0x000e700000000a00 */
[----:B---3--:R-:W1:Y:S02]  /*49e0*/  LDC R24, c[0x0][0x374] ;  /* 0x0000dd00ff187b82 */ /* 0x008e640000000800 */
.L_x_99:
[C---:B------:R-:W-:Y:S02]  /*49f0*/  LEA R0, R29.reuse, UR6, 0x3 ;  /* 0x000000061d007c11 */ /* 0x040fe4000f8e18ff */
[----:B------:R-:W-:Y:S02]  /*4a00*/  SHF.L.U32 R3, R28, 0x1f, RZ ;  /* 0x0000001f1c037819 */ /* 0x000fe400000006ff */
[----:B------:R-:W-:Y:S02]  /*4a10*/  LEA R20, R29, UR6, 0x4 ;  /* 0x000000061d147c11 */ /* 0x000fe4000f8e20ff */
[----:B---3--:R-:W3:Y:S02]  /*4a20*/  SYNCS.PHASECHK.TRANS64.TRYWAIT P0, [R0+URZ+0x1d0], R3 ;  /* 0x0001d003000075a7 */ /* 0x008ee400080011ff */
[----:B---3--:R-:W-:Y:S05]  /*4a30*/  @!P0 BRA `(.L_x_92) ;  /* 0x0000003400508947 */ /* 0x008fea0003800000 */
.L_x_192:
[----:B------:R-:W-:Y:S01]  /*4a40*/  ISETP.GE.AND P0, PT, R40, 0x1, PT ;  /* 0x000000012800780c */ /* 0x000fe20003f06270 */
[----:B------:R-:W1:Y:S01]  /*4a50*/  LDS.128 R20, [R20+0x260] ;  /* 0x0002600014147984 */ /* 0x000e620000000c00 */
[----:B------:R-:W-:Y:S01]  /*4a60*/  ISETP.NE.U32.AND P4, PT, RZ, UR4, PT ;  /* 0x00000004ff007c0c */ /* 0x000fe2000bf85070 */
[----:B---3--:R-:W-:Y:S01]  /*4a70*/  VIADD R0, R0, 0x1e0 ;  /* 0x000001e000007836 */ /* 0x008fe20000000000 */
[----:B------:R-:W-:Y:S02]  /*4a80*/  SHF.L.U32 R26, R30, 0x1f, RZ ;  /* 0x0000001f1e1a7819 */ /* 0x000fe400000006ff */
[----:B------:R-:W-:Y:S02]  /*4a90*/  ISETP.NE.AND.EX P4, PT, RZ, UR5, PT, P4 ;  /* 0x00000005ff007c0c */ /* 0x000fe4000bf85340 */
[----:B------:R-:W-:Y:S01]  /*4aa0*/  PRMT R0, RZ, 0x654, R0 ;  /* 0x00000654ff007816 */ /* 0x000fe20000000000 */
[----:B------:R-:W-:Y:S01]  /*4ab0*/  @!PT LDS RZ, [RZ] ;  /* 0x00000000fffff984 */ /* 0x000fe20000000800 */
[----:B------:R-:W-:Y:S01]  /*4ac0*/  @!PT LDS RZ, [RZ] ;  /* 0x00000000fffff984 */ /* 0x000fe20000000800 */
[----:B------:R-:W-:Y:S01]  /*4ad0*/  @!PT LDS RZ, [RZ] ;  /* 0x00000000fffff984 */ /* 0x000fe20000000800 */
[----:B------:R-:W-:Y:S01]  /*4ae0*/  @!PT LDS RZ, [RZ] ;  /* 0x00000000fffff984 */ /* 0x000fe20000000800 */
[----:B------:R3:W-:Y:S06]  /*4af0*/  MEMBAR.ALL.CTA ;  /* 0x0000000000007992 */ /* 0x0007ec0000008000 */
[----:B---3--:R-:W3:Y:S02]  /*4b00*/  FENCE.VIEW.ASYNC.S ;  /* 0x00000000000073c6 */ /* 0x008ee40000000000 */
[----:B---3--:R3:W-:Y:S01]  /*4b10*/  SYNCS.ARRIVE.TRANS64.RED.A1T0 RZ, [R0+URZ], RZ ;  /* 0x000000ff00ff79a7 */ /* 0x0087e200081004ff */
[----:B-1----:R-:W-:Y:S11]  /*4b20*/  LOP3.LUT P3, RZ, R22, 0x1, RZ, 0xc0, !PT ;  /* 0x0000000116ff7812 */ /* 0x002ff6000786c0ff */
[----:B------:R-:W-:Y:S02]  /*4b30*/  @!UPT UIADD3 URZ, UPT, UPT, URZ, URZ, URZ ;  /* 0x000000fffffff290 */ /* 0x000fe4000fffe0ff */
[----:B------:R-:W-:Y:S02]  /*4b40*/  @P3 MOV R13, R20 ;  /* 0x00000014000d3202 */ /* 0x000fe40000000f00 */
[----:B------:R-:W-:Y:S01]  /*4b50*/  @P3 LOP3.LUT R8, R21, 0xffff, RZ, 0xc0, !PT ;  /* 0x0000ffff15083812 */ /* 0x000fe200078ec0ff */
[----:B---3--:R-:W-:Y:S06]  /*4b60*/  @!P0 BRA `(.L_x_93) ;  /* 0x0000000000a48947 */ /* 0x008fec0003800000 */
[----:B------:R-:W-:Y:S01]  /*4b70*/  IMAD.HI.U32 R31, R24, R7, RZ ;  /* 0x00000007181f7227 */ /* 0x000fe200078e00ff */
[----:B------:R-:W-:Y:S02]  /*4b80*/  ISETP.NE.AND P0, PT, R6, 0x1, PT ;  /* 0x000000010600780c */ /* 0x000fe40003f05270 */
[----:B------:R-:W-:Y:S01]  /*4b90*/  ISETP.NE.AND P2, PT, R40, 0x1, PT ;  /* 0x000000012800780c */ /* 0x000fe20003f45270 */
[----:B----4-:R-:W-:Y:S01]  /*4ba0*/  IMAD.HI.U32 R34, R19, R16, RZ ;  /* 0x0000001013227227 */ /* 0x010fe200078e00ff */
[----:B------:R-:W-:Y:S02]  /*4bb0*/  SHF.R.U32.HI R31, RZ, R18, R31 ;  /* 0x00000012ff1f7219 */ /* 0x000fe4000001161f */
[----:B------:R-:W-:Y:S01]  /*4bc0*/  ISETP.NE.AND P5, PT, R2, 0x1, PT ;  /* 0x000000010200780c */ /* 0x000fe20003fa5270 */
[----:B------:R-:W-:Y:S01]  /*4bd0*/  IMAD.HI.U32 R36, R13, R16, RZ ;  /* 0x000000100d247227 */ /* 0x000fe200078e00ff */
[----:B------:R-:W-:Y:S02]  /*4be0*/  SHF.R.U32.HI R34, RZ, R17, R34 ;  /* 0x00000011ff227219 */ /* 0x000fe40000011622 */
[----:B------:R-:W-:Y:S01]  /*4bf0*/  SEL R3, R24, R31, !P0 ;  /* 0x0000001f18037207 */ /* 0x000fe20004000000 */
[C---:B------:R-:W-:Y:S01]  /*4c00*/  IMAD.HI.U32 R31, R8.reuse, R7, RZ ;  /* 0x00000007081f7227 */ /* 0x040fe200078e00ff */
[----:B------:R-:W-:Y:S02]  /*4c10*/  SEL R11, R19, R34, !P5 ;  /* 0x00000022130b7207 */ /* 0x000fe40006800000 */
[----:B------:R-:W-:Y:S01]  /*4c20*/  SHF.R.U32.HI R36, RZ, R17, R36 ;  /* 0x00000011ff247219 */ /* 0x000fe20000011624 */
[----:B------:R-:W-:Y:S01]  /*4c30*/  IMAD.HI.U32 R38, R3, R4, RZ ;  /* 0x0000000403267227 */ /* 0x000fe200078e00ff */
[----:B------:R-:W-:Y:S03]  /*4c40*/  SHF.R.U32.HI R31, RZ, R18, R31 ;  /* 0x00000012ff1f7219 */ /* 0x000fe6000001161f */
[----:B------:R-:W-:Y:S01]  /*4c50*/  IMAD.HI.U32 R34, R11, R4, RZ ;  /* 0x000000040b227227 */ /* 0x000fe200078e00ff */
[----:B------:R-:W-:Y:S02]  /*4c60*/  @P2 SHF.R.U32.HI R3, RZ, R5, R38 ;  /* 0x00000005ff032219 */ /* 0x000fe40000011626 */
[----:B------:R-:W-:Y:S02]  /*4c70*/  SEL R9, R8, R31, !P0 ;  /* 0x0000001f08097207 */ /* 0x000fe40004000000 */
[----:B------:R-:W-:Y:S01]  /*4c80*/  @P2 SHF.R.U32.HI R11, RZ, R5, R34 ;  /* 0x00000005ff0b2219 */ /* 0x000fe20000011622 */
[C---:B------:R-:W-:Y:S01]  /*4c90*/  IMAD R10, R40.reuse, R3, RZ ;  /* 0x00000003280a7224 */ /* 0x040fe200078e02ff */
[----:B------:R-:W-:Y:S01]  /*4ca0*/  SEL R3, R13, R36, !P5 ;  /* 0x000000240d037207 */ /* 0x000fe20006800000 */
[C---:B------:R-:W-:Y:S03]  /*4cb0*/  IMAD.HI.U32 R14, R9.reuse, R4, RZ ;  /* 0x00000004090e7227 */ /* 0x040fe600078e00ff */
[----:B------:R-:W-:Y:S01]  /*4cc0*/  ISETP.GE.AND P0, PT, R9, R10, PT ;  /* 0x0000000a0900720c */ /* 0x000fe20003f06270 */
[C---:B------:R-:W-:Y:S01]  /*4cd0*/  IMAD R12, R40.reuse, R11, RZ ;  /* 0x0000000b280c7224 */ /* 0x040fe200078e02ff */
[-C--:B------:R-:W-:Y:S04]  /*4ce0*/  SHF.R.U32.HI R14, RZ, R5.reuse, R14 ;  /* 0x00000005ff0e7219 */ /* 0x080fe8000001160e */
[----:B------:R-:W-:Y:S02]  /*4cf0*/  ISETP.GE.OR P0, PT, R3, R12, P0 ;  /* 0x0000000c0300720c */ /* 0x000fe40000706670 */
[----:B------:R-:W-:Y:S05]  /*4d00*/  SEL R15, R9, R14, !P2 ;  /* 0x0000000e090f7207 */ /* 0x000fea0005000000 */
[----:B------:R-:W-:Y:S04]  /*4d10*/  IMAD.MOV R14, RZ, RZ, -R15 ;  /* 0x000000ffff0e7224 */ /* 0x000fe800078e0a0f */
[----:B------:R-:W-:Y:S02]  /*4d20*/  IMAD R14, R40, R14, R9 ;  /* 0x0000000e280e7224 */ /* 0x000fe400078e0209 */
[C---:B------:R-:W-:Y:S05]  /*4d30*/  @!P0 IMAD.HI.U32 R10, R3.reuse, R4, RZ ;  /* 0x00000004030a8227 */ /* 0x040fea00078e00ff */
[----:B------:R-:W-:Y:S04]  /*4d40*/  @!P0 SHF.R.U32.HI R10, RZ, R5, R10 ;  /* 0x00000005ff0a8219 */ /* 0x000fe8000001160a */
[----:B------:R-:W-:Y:S01]  /*4d50*/  @!P0 SEL R0, R3, R10, !P2 ;  /* 0x0000000a03008207 */ /* 0x000fe20005000000 */
[----:B------:R-:W-:Y:S03]  /*4d60*/  IMAD.MOV R10, RZ, RZ, -R3 ;  /* 0x000000ffff0a7224 */ /* 0x000fe600078e0a03 */
[----:B------:R-:W-:Y:S01]  /*4d70*/  @!P0 IADD3 R15, PT, PT, R15, -R0, RZ ;  /* 0x800000000f0f8210 */ /* 0x000fe20007ffe0ff */
[----:B------:R-:W-:Y:S01]  /*4d80*/  @!P0 IMAD R0, R11, R14, R0 ;  /* 0x0000000e0b008224 */ /* 0x000fe200078e0200 */
[----:B------:R-:W-:Y:S01]  /*4d90*/  IADD3 R11, PT, PT, -R9, RZ, RZ ;  /* 0x000000ff090b7210 */ /* 0x000fe20007ffe1ff */
[----:B------:R-:W-:Y:S02]  /*4da0*/  IMAD R13, R2, R10, R13 ;  /* 0x0000000a020d7224 */ /* 0x000fe400078e020d */
[----:B------:R-:W-:Y:S02]  /*4db0*/  @!P0 IMAD R9, R15, R40, R3 ;  /* 0x000000280f098224 */ /* 0x000fe400078e0203 */
[----:B------:R-:W-:Y:S02]  /*4dc0*/  @!P0 IMAD.MOV.U32 R3, RZ, RZ, R0 ;  /* 0x000000ffff038224 */ /* 0x000fe400078e0000 */
[----:B------:R-:W-:Y:S02]  /*4dd0*/  IMAD R8, R6, R11, R8 ;  /* 0x0000000b06087224 */ /* 0x000fe400078e0208 */
[----:B------:R-:W-:Y:S02]  /*4de0*/  IMAD R13, R3, R2, R13 ;  /* 0x00000002030d7224 */ /* 0x000fe400078e020d */
[----:B------:R-:W-:Y:S02]  /*4df0*/  IMAD R8, R9, R6, R8 ;  /* 0x0000000609087224 */ /* 0x000fe400078e0208 */
.L_x_93:
[----:B------:R-:W-:Y:S05]  /*4e00*/  BRA.U UP1, `(.L_x_94) ;  /* 0x0000000101107547 */ /* 0x000fea000b800000 */
[----:B------:R-:W-:Y:S04]  /*4e10*/  MOV R0, UR13 ;  /* 0x0000000d00007c02 */ /* 0x000fe80008000f00 */
[----:B------:R-:W-:Y:S04]  /*4e20*/  SHF.L.U32 R3, R0, 0x1f, RZ ;  /* 0x0000001f00037819 */ /* 0x000fe800000006ff */
[----:B------:R-:W1:Y:S02]  /*4e30*/  SYNCS.PHASECHK.TRANS64.TRYWAIT P0, [UR6+0x1c8], R3 ;  /* 0x0001c803ff0075a7 */ /* 0x000e640008001106 */
[----:B-1----:R-:W-:Y:S05]  /*4e40*/  @!P0 BRA `(.L_x_95) ;  /* 0x0000003000608947 */ /* 0x002fea0003800000 */
.L_x_94:
[----:B------:R-:W-:Y:S05]  /*4e50*/  BRA.U !UP3, `(.L_x_96) ;  /* 0x000000010b347547 */ /* 0x000fea000b800000 */
[----:B------:R-:W-:Y:S01]  /*4e60*/  UPLOP3.LUT UP0, UPT, UPT, UPT, UP2, 0x80, 0x8 ;  /* 0x000000000008789c */ /* 0x000fe20003f0f020 */
[----:B-1----:R-:W-:Y:S02]  /*4e70*/  HFMA2 R0, -RZ, RZ, 0, 5.9604644775390625e-08 ;  /* 0x00000001ff007431 */ /* 0x002fe400000001ff */
[----:B------:R-:W-:Y:S03]  /*4e80*/  IMAD.MOV.U32 R96, RZ, RZ, 0x1 ;  /* 0x00000001ff607424 */ /* 0x000fe600078e00ff */
[----:B------:R-:W-:Y:S05]  /*4e90*/  PLOP3.LUT P0, PT, PT, PT, UP0, 0x80, 0x8 ;  /* 0x000000000008781c */ /* 0x000fea0003f0f008 */
[----:B------:R-:W1:Y:S01]  /*4ea0*/  @UP0 LDCU.64 UR8, c[0x0][0x888] ;  /* 0x00011100ff0807ac */ /* 0x000e620008000a00 */
[----:B------:R-:W-:Y:S07]  /*4eb0*/  @UP0 UIMAD UR7, UR36, UR4, URZ ;  /* 0x00000004240702a4 */ /* 0x000fee000f8e02ff */
[----:B------:R-:W-:Y:S01]  /*4ec0*/  @!P0 PRMT R96, R0, 0x7610, R96 ;  /* 0x0000761000608816 */ /* 0x000fe20000000060 */
[----:B-1----:R-:W-:Y:S03]  /*4ed0*/  @UP0 UIMAD.WIDE UR8, UR7, 0x4, UR8 ;  /* 0x00000004070808a5 */ /* 0x002fe6000f8e0208 */
[----:B------:R-:W1:Y:S03]  /*4ee0*/  @!UP0 LDCU UR7, c[0x0][0x880] ;  /* 0x00011000ff0787ac */ /* 0x000e660008000800 */
[----:B------:R-:W-:Y:S01]  /*4ef0*/  IMAD.U32 R10, RZ, RZ, UR8 ;  /* 0x00000008ff0a7e24 */ /* 0x000fe2000f8e00ff */
[----:B------:R-:W-:Y:S05]  /*4f00*/  MOV R11, UR9 ;  /* 0x00000009000b7c02 */ /* 0x000fea0008000f00 */
[----:B-----5:R3:W5:Y:S02]  /*4f10*/  @P0 LDG.E R49, desc[UR40][R10.64] ;  /* 0x000000280a310981 */ /* 0x020764000c1e1900 */
[----:B-1-3--:R-:W-:Y:S07]  /*4f20*/  @!P0 IMAD.U32 R49, RZ, RZ, UR7 ;  /* 0x00000007ff318e24 */ /* 0x00afee000f8e00ff */
.L_x_96:
[----:B-----5:R-:W-:Y:S01]  /*4f30*/  @!P4 FSETP.EQ.AND P5, PT, R49, RZ, PT ;  /* 0x000000ff3100c20b */ /* 0x020fe20003fa2000 */
[----:B------:R-:W-:Y:S01]  /*4f40*/  @!UPT UIADD3 URZ, UPT, UPT, URZ, URZ, URZ ;  /* 0x000000fffffff290 */ /* 0x000fe2000fffe0ff */
[----:B------:R-:W-:Y:S11]  /*4f50*/  @!P4 BRA `(.L_x_97) ;  /* 0x000000000014c947 */ /* 0x000ff60003800000 */
[----:B------:R-:W-:Y:S02]  /*4f60*/  LOP3.LUT P0, RZ, R96, 0xff, RZ, 0xc0, !PT ;  /* 0x000000ff60ff7812 */ /* 0x000fe4000780c0ff */
[----:B------:R-:W-:Y:S04]  /*4f70*/  PLOP3.LUT P5, PT, PT, PT, UP0, 0x80, 0x8 ;  /* 0x000000000008781c */ /* 0x000fe80003faf008 */
[----:B------:R-:W-:Y:S07]  /*4f80*/  PLOP3.LUT P5, PT, P5, PT, PT, 0x8, 0x80 ;  /* 0x000000000080781c */ /* 0x000fee0002fae170 */
[----:B------:R-:W-:Y:S11]  /*4f90*/  @P0 FSETP.EQ.AND P5, PT, R49, RZ, PT ;  /* 0x000000ff3100020b */ /* 0x000ff60003fa2000 */
[----:B------:R-:W-:Y:S02]  /*4fa0*/  @!UPT UIADD3 URZ, UPT, UPT, URZ, URZ, URZ ;  /* 0x000000fffffff290 */ /* 0x000fe4000fffe0ff */
.L_x_97:
[----:B------:R-:W3:Y:S01]  /*4fb0*/  SYNCS.PHASECHK.TRANS64.TRYWAIT P4, [UR6+0x1b8], R26 ;  /* 0x0001b81aff0075a7 */ /* 0x000ee20008081106 */
[----:B------:R-:W-:Y:S01]  /*4fc0*/  @P3 SHF.R.U32.HI R27, RZ, 0x10, R21 ;  /* 0x00000010ff1b3819 */ /* 0x000fe20000011615 */
[----:B------:R-:W-:Y:S01]  /*4fd0*/  VIADD R29, R29, 0x1 ;  /* 0x000000011d1d7836 */ /* 0x000fe20000000000 */
[----:B------:R-:W5:Y:S08]  /*4fe0*/  LDC.64 R14, c[0x0][0xb10] ;  /* 0x0002c400ff0e7b82 */ /* 0x000f700000000a00 */
[----:B------:R-:W2:Y:S08]  /*4ff0*/  LDC.64 R10, c[0x0][0xb18] ;  /* 0x0002c600ff0a7b82 */ /* 0x000eb00000000a00 */
[----:B-1----:R-:W1:Y:S08]  /*5000*/  @!P1 LDC R0, c[0x0][0xb20] ;  /* 0x0002c800ff009b82 */ /* 0x002e700000000800 */
[----:B------:R-:W4:Y:S01]  /*5010*/  @!P1 LDC R3, c[0x0][0xb0c] ;  /* 0x0002c300ff039b82 */ /* 0x000f220000000800 */
[----:B-----5:R-:W-:Y:S05]  /*5020*/  @!P1 IMAD.HI.U32 R14, R13, R14, RZ ;  /* 0x0000000e0d0e9227 */ /* 0x020fea00078e00ff */
[----:B------:R-:W-:Y:S01]  /*5030*/  @!P1 SHF.R.U32.HI R14, RZ, R15, R14 ;  /* 0x0000000fff0e9219 */ /* 0x000fe2000001160e */
[----:B--2---:R-:W-:Y:S01]  /*5040*/  @!P1 IMAD.HI.U32 R11, R8, R11, RZ ;  /* 0x0000000b080b9227 */ /* 0x004fe200078e00ff */
[----:B------:R-:W-:Y:S04]  /*5050*/  @!P1 ISETP.NE.AND P0, PT, R10, 0x1, PT ;  /* 0x000000010a00980c */ /* 0x000fe80003f05270 */
[----:B-1----:R-:W-:Y:S02]  /*5060*/  @!P1 SHF.R.U32.HI R9, RZ, R0, R11 ;  /* 0x00000000ff099219 */ /* 0x002fe4000001160b */
[----:B----4-:R-:W-:Y:S02]  /*5070*/  @!P1 ISETP.NE.AND P2, PT, R3, 0x1, PT ;  /* 0x000000010300980c */ /* 0x010fe40003f45270 */
[----:B------:R-:W-:Y:S02]  /*5080*/  @!P1 SEL R9, R8, R9, !P0 ;  /* 0x0000000908099207 */ /* 0x000fe40004000000 */
[----:B------:R-:W-:Y:S02]  /*5090*/  ELECT P0, URZ, PT ;  /* 0x0000000000ff782f */ /* 0x000fe40003800000 */
[----:B------:R-:W-:Y:S05]  /*50a0*/  @!P1 SEL R14, R13, R14, !P2 ;  /* 0x0000000e0d0e9207 */ /* 0x000fea0005000000 */
[----:B------:R-:W-:Y:S02]  /*50b0*/  @!P1 IMAD.IADD R0, R9, 0x1, -R14 ;  /* 0x0000000109009824 */ /* 0x000fe400078e0a0e */
[----:B------:R-:W-:Y:S02]  /*50c0*/  @!P1 IMAD.IADD R9, R14, 0x1, -R9 ;  /* 0x000000010e099824 */ /* 0x000fe400078e0a09 */
[----:B------:R-:W-:Y:S02]  /*50d0*/  @!P1 IMAD R13, R0, R3, R13 ;  /* 0x00000003000d9224 */ /* 0x000fe400078e020d */
[----:B------:R-:W-:Y:S01]  /*50e0*/  @!P1 IMAD R8, R9, R10, R8 ;  /* 0x0000000a09089224 */ /* 0x000fe200078e0208 */
[----:B---3--:R-:W-:Y:S06]  /*50f0*/  @!P4 BRA `(.L_x_98) ;  /* 0x0000002c00ccc947 */ /* 0x008fec0003800000 */
.L_x_195:
[----:B------:R-:W-:Y:S01]  /*5100*/  PLOP3.LUT P5, PT, P5, P0, PT, 0xf2, 0x2f ;  /* 0x00000000002f781c */ /* 0x000fe20002fa1e72 */
[----:B------:R-:W-:Y:S01]  /*5110*/  UMOV UR14, 0x0 ;  /* 0x00000000000e7882 */ /* 0x000fe20000000000 */
[----:B------:R-:W-:Y:S01]  /*5120*/  LOP3.LUT R30, R30, 0x1, RZ, 0x3c, !PT ;  /* 0x000000011e1e7812 */ /* 0x000fe200078e3cff */
[----:B------:R-:W-:Y:S01]  /*5130*/  UMOV UR15, 0x10000000 ;  /* 0x10000000000f7882 */ /* 0x000fe20000000000 */
[----:B------:R-:W-:Y:S01]  /*5140*/  UMOV UR12, UR36 ;  /* 0x00000024000c7c82 */ /* 0x000fe20008000000 */
[----:B------:R-:W-:Y:S08]  /*5150*/  @P3 R2UR UR36, R27 ;  /* 0x000000001b2432ca */ /* 0x000ff000000e0000 */
[----:B-1----:R-:W-:Y:S01]  /*5160*/  @!P5 IADD3 R3, P0, PT, R32, 0x580, RZ ;  /* 0x000005802003d810 */ /* 0x002fe20007f1e0ff */
[----:B------:R-:W-:Y:S01]  /*5170*/  @!P5 IMAD.SHL.U32 R91, R91, 0x40, RZ ;  /* 0x000000405b5bd824 */ /* 0x000fe200078e00ff */
[----:B------:R-:W-:Y:S01]  /*5180*/  VOTEU.ALL UP1, P5 ;  /* 0x0000000000ff7886 */ /* 0x000fe20002820000 */
[----:B------:R-:W-:Y:S01]  /*5190*/  @!P5 IMAD.SHL.U32 R97, R97, 0x40, RZ ;  /* 0x000000406161d824 */ /* 0x000fe200078e00ff */
[----:B------:R-:W-:Y:S01]  /*51a0*/  @!P5 R2UR UR8, R3 ;  /* 0x000000000308d2ca */ /* 0x000fe200000e0000 */
[----:B------:R-:W-:Y:S01]  /*51b0*/  @!P5 IMAD.X R0, RZ, RZ, R33, P0 ;  /* 0x000000ffff00d224 */ /* 0x000fe200000e0621 */
[----:B------:R-:W-:Y:S01]  /*51c0*/  @!P5 R2UR UR10, R91 ;  /* 0x000000005b0ad2ca */ /* 0x000fe200000e0000 */
[----:B------:R-:W-:Y:S01]  /*51d0*/  @!UP1 UIADD3 UR9, UPT, UPT, UR6, 0x1b0, URZ ;  /* 0x000001b006099890 */ /* 0x000fe2000fffe0ff */
[----:B------:R-:W-:Y:S01]  /*51e0*/  @!P5 R2UR UR11, R97 ;  /* 0x00000000610bd2ca */ /* 0x000fe200000e0000 */
[----:B------:R-:W-:Y:S01]  /*51f0*/  IMAD.IADD R91, R8, 0x1, R79 ;  /* 0x00000001085b7824 */ /* 0x000fe200078e024f */
[----:B------:R-:W-:Y:S01]  /*5200*/  @!P5 R2UR UR7, R0 ;  /* 0x000000000007d2ca */ /* 0x000fe200000e0000 */
[----:B------:R-:W-:Y:S01]  /*5210*/  IMAD.IADD R97, R13, 0x1, R90 ;  /* 0x000000010d617824 */ /* 0x000fe200078e025a */
[C---:B------:R-:W-:Y:S04]  /*5220*/  ISETP.NE.AND P0, PT, R29.reuse, 0x2, PT ;  /* 0x000000021d00780c */ /* 0x040fe80003f05270 */
[----:B------:R-:W-:Y:S01]  /*5230*/  SEL R3, RZ, 0x1, P0 ;  /* 0x00000001ff037807 */ /* 0x000fe20000000000 */
[----:B------:R-:W-:Y:S01]  /*5240*/  IMAD.U32 R10, RZ, RZ, UR8 ;  /* 0x00000008ff0a7e24 */ /* 0x000fe2000f8e00ff */
[----:B------:R-:W-:Y:S01]  /*5250*/  @!UP1 UIADD3 UR8, UPT, UPT, UR6, 0x400, URZ ;  /* 0x0000040006089890 */ /* 0x000fe2000fffe0ff */
[----:B------:R-:W-:Y:S01]  /*5260*/  SEL R29, R29, RZ, P0 ;  /* 0x000000ff1d1d7207 */ /* 0x000fe20000000000 */
[----:B------:R-:W-:Y:S01]  /*5270*/  VOTEU.ALL UP1, P5 ;  /* 0x0000000000ff7886 */ /* 0x000fe20002820000 */
[----:B------:R-:W-:Y:S02]  /*5280*/  LOP3.LUT R28, R28, R3, RZ, 0x3c, !PT ;  /* 0x000000031c1c7212 */ /* 0x000fe400078e3cff */
[----:B------:R-:W-:Y:S01]  /*5290*/  IMAD.U32 R11, RZ, RZ, UR7 ;  /* 0x00000007ff0b7e24 */ /* 0x000fe2000f8e00ff */
[----:B------:R-:W-:Y:S04]  /*52a0*/  @!P5 R2UR UR16, R10 ;  /* 0x000000000a10d2ca */ /* 0x000fe800000e0000 */
[----:B------:R-:W-:Y:S11]  /*52b0*/  @!P5 R2UR UR17, R11 ;  /* 0x000000000b11d2ca */ /* 0x000ff600000e0000 */
[----:B------:R-:W-:Y:S02]  /*52c0*/  @!UPT UIADD3 URZ, UPT, UPT, URZ, URZ, URZ ;  /* 0x000000fffffff290 */ /* 0x000fe4000fffe0ff */
[----:B------:R3:W-:Y:S01]  /*52d0*/  @!UP1 UTMALDG.3D [UR8], [UR16], desc[UR14] ;  /* 0x00000e08100095b4 */ /* 0x0007e20008011000 */
[----:B------:R3:W-:Y:S01]  /*52e0*/  @!P5 SYNCS.ARRIVE.TRANS64.RED.A0TR RZ, [UR6+0x1b0], R25 ;  /* 0x0001b019ffffd9a7 */ /* 0x0007e20008300406 */
[----:B------:R-:W-:Y:S01]  /*52f0*/  UPLOP3.LUT UP1, UPT, UPT, UPT, UPT, 0x80, 0x8 ;  /* 0x000000000008789c */ /* 0x000fe20003f2f070 */
[----:B------:R-:W-:Y:S01]  /*5300*/  SYNCS.ARRIVE.TRANS64.RED.A1T0 RZ, [UR37], RZ ;  /* 0x000000ffffff79a7 */ /* 0x000fe20008100425 */
[----:B------:R-:W-:Y:S09]  /*5310*/  @P3 BRA `(.L_x_99) ;  /* 0xfffffff400b43947 */ /* 0x000ff2000383ffff */
[----:B------:R-:W-:Y:S07]  /*5320*/  MOV R0, UR6 ;  /* 0x0000000600007c02 */ /* 0x000fee0008000f00 */
.L_x_100:
[----:B-1----:R-:W-:-:S04]  /*5330*/  SHF.L.U32 R3, R30, 0x1f, RZ ;  /* 0x0000001f1e037819 */ /* 0x002fc800000006ff */
[----:B------:R1:W2:Y:S03]  /*5340*/  SYNCS.PHASECHK.TRANS64.TRYWAIT P0, [R0+URZ+0x1b8], R3 ;  /* 0x0001b803000075a7 */ /* 0x0002a600080011ff */
[----:B--2---:R-:W-:Y:S05]  /*5350*/  @!P0 NANOSLEEP.SYNCS 0x989680 ;  /* 0x009896800000895d */ /* 0x004fea0003900000 */
[----:B------:R-:W2:Y:S02]  /*5360*/  @!P0 SYNCS.PHASECHK.TRANS64 P0, [R0+URZ+0x1b8], R3 ;  /* 0x0001b803000085a7 */ /* 0x000ea400080010ff */
[----:B--23--:R-:W-:Y:S05]  /*5370*/  @P0 EXIT ;  /* 0x000000000000094d */ /* 0x00cfea0003800000 */
[----:B------:R-:W-:Y:S05]  /*5380*/  BRA `(.L_x_100) ;  /* 0xfffffffc00e87947 */ /* 0x000fea000383ffff */
.L_x_91:
[----:B------:R-:W-:-:S06]  /*5390*/  UISETP.GE.AND UP1, UPT, UR8, 0x4, UPT ;  /* 0x000000040800788c */ /* 0x000fcc000bf26270 */
[----:B------:R-:W-:-:S13]  /*53a0*/  PLOP3.LUT P0, PT, PT, PT, UP1, 0x80, 0x8 ;  /* 0x000000000008781c */ /* 0x000fda0003f0f018 */
[----:B------:R-:W-:Y:S05]  /*53b0*/  @!P0 EXIT ;  /* 0x000000000000894d */ /* 0x000fea0003800000 */
[----:B------:R-:W-:Y:S01]  /*53c0*/  BAR.SYNC.DEFER_BLOCKING 0x6, 0xa0 ;  /* 0x0182800000007b1d */ /* 0x000fe20000010000 */
[C---:B------:R-:W-:Y:S02]  /*53d0*/  IMAD.SHL.U32 R5, R101.reuse, 0x40, RZ ;  /* 0x0000004065057824 */ /* 0x040fe400078e00ff */
[----:B------:R-:W-:Y:S02]  /*53e0*/  HFMA2 R111, -RZ, RZ, 0, 0 ;  /* 0x00000000ff6f7431 */ /* 0x000fe400000001ff */
[C---:B------:R-:W-:Y:S01]  /*53f0*/  IMAD.SHL.U32 R0, R101.reuse, 0x20, RZ ;  /* 0x0000002065007824 */ /* 0x040fe200078e00ff */
[----:B------:R-:W-:Y:S01]  /*5400*/  CS2R R106, SRZ ;  /* 0x00000000006a7805 */ /* 0x000fe2000001ff00 */
[----:B------:R-:W-:Y:S01]  /*5410*/  IMAD.SHL.U32 R2, R101, 0x2, RZ ;  /* 0x0000000265027824 */ /* 0x000fe200078e00ff */
[----:B------:R-:W-:Y:S01]  /*5420*/  UMOV UR43, 0x400 ;  /* 0x00000400002b7882 */ /* 0x000fe20000000000 */
[----:B------:R-:W1:Y:S01]  /*5430*/  LDC R99, c[0x0][0x370] ;  /* 0x0000dc00ff637b82 */ /* 0x000e620000000800 */
[----:B------:R-:W-:Y:S01]  /*5440*/  ULEA UR43, UR37, UR43, 0x18 ;  /* 0x0000002b252b7291 */ /* 0x000fe2000f8ec0ff */
[----:B------:R-:W-:Y:S01]  /*5450*/  LOP3.LUT R7, R5, 0x180, RZ, 0xc0, !PT ;  /* 0x0000018005077812 */ /* 0x000fe200078ec0ff */
[C---:B------:R-:W-:Y:S01]  /*5460*/  IMAD.SHL.U32 R103, R101.reuse, 0x8, RZ ;  /* 0x0000000865677824 */ /* 0x040fe200078e00ff */
[----:B------:R-:W-:Y:S01]  /*5470*/  LOP3.LUT R0, R0, 0xc00, RZ, 0xc0, !PT ;  /* 0x00000c0000007812 */ /* 0x000fe200078ec0ff */
[----:B------:R-:W-:Y:S01]  /*5480*/  IMAD.U32 R46, R101, 0x10000, RZ ;  /* 0x00010000652e7824 */ /* 0x000fe200078e00ff */
[----:B------:R-:W-:Y:S01]  /*5490*/  LOP3.LUT R2, R7, 0x20, R2, 0xf8, !PT ;  /* 0x0000002007027812 */ /* 0x000fe200078ef802 */
[----:B------:R-:W-:Y:S01]  /*54a0*/  UIADD3 UR4, UPT, UPT, UR43, 0x1400, URZ ;  /* 0x000014002b047890 */ /* 0x000fe2000fffe0ff */
[----:B------:R-:W2:Y:S01]  /*54b0*/  LDC R42, c[0x0][0xb0c] ;  /* 0x0002c300ff2a7b82 */ /* 0x000ea20000000800 */
[----:B------:R-:W-:Y:S01]  /*54c0*/  LOP3.LUT R0, R0, 0x40, R5, 0xf8, !PT ;  /* 0x0000004000007812 */ /* 0x000fe200078ef805 */
[----:B------:R-:W-:Y:S01]  /*54d0*/  IMAD.MOV.U32 R44, RZ, RZ, RZ ;  /* 0x000000ffff2c7224 */ /* 0x000fe200078e00ff */
[----:B------:R-:W-:Y:S01]  /*54e0*/  LOP3.LUT R103, R2, 0x30, R103, 0x78, !PT ;  /* 0x0000003002677812 */ /* 0x000fe200078e7867 */
[----:B------:R-:W-:Y:S01]  /*54f0*/  IMAD.MOV.U32 R108, RZ, RZ, RZ ;  /* 0x000000ffff6c7224 */ /* 0x000fe200078e00ff */
[----:B------:R-:W-:Y:S01]  /*5500*/  LOP3.LUT R0, R0, 0x200, R5, 0xf8, !PT ;  /* 0x0000020000007812 */ /* 0x000fe200078ef805 */
[----:B------:R-:W-:Y:S01]  /*5510*/  IMAD.SHL.U32 R5, R101, 0x10, RZ ;  /* 0x0000001065057824 */ /* 0x000fe200078e00ff */
[----:B------:R-:W-:Y:S01]  /*5520*/  LOP3.LUT R46, R46, 0x600000, RZ, 0xc0, !PT ;  /* 0x006000002e2e7812 */ /* 0x000fe200078ec0ff */
[----:B------:R-:W4:Y:S01]  /*5530*/  LDC R98, c[0x0][0xb20] ;  /* 0x0002c800ff627b82 */ /* 0x000f220000000800 */
[----:B------:R-:W3:Y:S01]  /*5540*/  LDS R3, [UR43+0x280] ;  /* 0x0002802bff037984 */ /* 0x000ee20008000800 */
[----:B------:R-:W-:Y:S01]  /*5550*/  LOP3.LUT R103, R0, R103, RZ, 0xfc, !PT ;  /* 0x0000006700677212 */ /* 0x000fe200078efcff */
[----:B------:R-:W-:Y:S01]  /*5560*/  IMAD.U32 R109, RZ, RZ, UR4 ;  /* 0x00000004ff6d7e24 */ /* 0x000fe2000f8e00ff */
[----:B------:R-:W-:Y:S01]  /*5570*/  LOP3.LUT R5, R5, 0x20, RZ, 0xc0, !PT ;  /* 0x0000002005057812 */ /* 0x000fe200078ec0ff */
[----:B------:R-:W1:Y:S01]  /*5580*/  LDCU.64 UR46, c[0x0][0x348] ;  /* 0x00006900ff2e77ac */ /* 0x000e620008000a00 */
[----:B------:R-:W-:-:S02]  /*5590*/  IADD3 R102, PT, PT, R103, UR43, RZ ;  /* 0x0000002b67667c10 */ /* 0x000fc4000fffe0ff */
[----:B------:R-:W1:Y:S01]  /*55a0*/  LDC R41, c[0x0][0xb30] ;  /* 0x0002cc00ff297b82 */ /* 0x000e620000000800 */
[----:B------:R-:W1:Y:S01]  /*55b0*/  LDCU.64 UR38, c[0x0][0x888] ;  /* 0x00011100ff2677ac */ /* 0x000e620008000a00 */
[----:B------:R-:W-:Y:S01]  /*55c0*/  IADD3 R102, PT, PT, -R5, 0x400, R102 ;  /* 0x0000040005667810 */ /* 0x000fe20007ffe166 */
[----:B------:R-:W-:-:S05]  /*55d0*/  UIADD3 UR42, UPT, UPT, UR43, 0x400, URZ ;  /* 0x000004002b2a7890 */ /* 0x000fca000fffe0ff */
[----:B------:R-:W1:Y:S08]  /*55e0*/  LDC.64 R88, c[0x0][0xb10] ;  /* 0x0002c400ff587b82 */ /* 0x000e700000000a00 */
[----:B------:R-:W1:Y:S08]  /*55f0*/  LDC.64 R38, c[0x0][0xb18] ;  /* 0x0002c600ff267b82 */ /* 0x000e700000000a00 */
[----:B------:R-:W1:Y:S08]  /*5600*/  LDC.64 R84, c[0x0][0x888] ;  /* 0x00022200ff547b82 */ /* 0x000e700000000a00 */
[----:B------:R-:W1:Y:S01]  /*5610*/  LDC.64 R36, c[0x0][0xb28] ;  /* 0x0002ca00ff247b82 */ /* 0x000e620000000a00 */
[----:B---3--:R-:W-:-:S07]  /*5620*/  IMAD.IADD R46, R3, 0x1, R46 ;  /* 0x00000001032e7824 */ /* 0x008fce00078e022e */
[----:B------:R-:W3:Y:S08]  /*5630*/  LDC.64 R86, c[0x0][0x890] ;  /* 0x00022400ff567b82 */ /* 0x000ef00000000a00 */
[----:B------:R-:W1:Y:S08]  /*5640*/  LDC.64 R82, c[0x0][0x8b0] ;  /* 0x00022c00ff527b82 */ /* 0x000e700000000a00 */
[----:B------:R-:W1:Y:S08]  /*5650*/  LDC.64 R80, c[0x0][0x8a8] ;  /* 0x00022a00ff507b82 */ /* 0x000e700000000a00 */
[----:B--2-4-:R-:W1:Y:S02]  /*5660*/  LDC R100, c[0x0][0x374] ;  /* 0x0000dd00ff647b82 */ /* 0x014e640000000800 */
.L_x_118:
[----:B------:R-:W-:Y:S02]  /*5670*/  LEA R0, R111, UR43, 0x3 ;  /* 0x0000002b6f007c11 */ /* 0x000fe4000f8e18ff */
[----:B------:R-:W-:Y:S02]  /*5680*/  SHF.L.U32 R3, R107, 0x1f, RZ ;  /* 0x0000001f6b037819 */ /* 0x000fe400000006ff */
[----:B------:R-:W-:Y:S02]  /*5690*/  LEA R16, R111, UR43, 0x4 ;  /* 0x0000002b6f107c11 */ /* 0x000fe4000f8e20ff */
[----:B--2---:R-:W2:Y:S02]  /*56a0*/  SYNCS.PHASECHK.TRANS64.TRYWAIT P0, [R0+URZ+0x1d0], R3 ;  /* 0x0001d003000075a7 */ /* 0x004ea400080011ff */
[----:B-12---:R-:W-:Y:S05]  /*56b0*/  @!P0 BRA `(.L_x_101) ;  /* 0x0000002800748947 */ /* 0x006fea0003800000 */
.L_x_196:
[----:B------:R-:W4:Y:S01]  /*56c0*/  LDC.64 R12, c[0x0][0xb10] ;  /* 0x0002c400ff0c7b82 */ /* 0x000f220000000a00 */
[----:B------:R-:W3:Y:S01]  /*56d0*/  LDS.128 R16, [R16+0x260] ;  /* 0x0002600010107984 */ /* 0x000ee20000000c00 */
[----:B-1----:R-:W-:Y:S01]  /*56e0*/  ISETP.NE.AND P1, PT, R41, 0x1, PT ;  /* 0x000000012900780c */ /* 0x002fe20003f25270 */
[----:B--2---:R-:W-:Y:S01]  /*56f0*/  VIADD R0, R0, 0x1e0 ;  /* 0x000001e000007836 */ /* 0x004fe20000000000 */
[----:B------:R-:W-:Y:S04]  /*5700*/  ISETP.GE.AND P0, PT, R40, 0x1, PT ;  /* 0x000000012800780c */ /* 0x000fe80003f06270 */
[----:B------:R-:W1:Y:S01]  /*5710*/  LDC.64 R10, c[0x0][0xb18] ;  /* 0x0002c600ff0a7b82 */ /* 0x000e620000000a00 */
[----:B------:R-:W-:Y:S01]  /*5720*/  PRMT R0, RZ, 0x654, R0 ;  /* 0x00000654ff007816 */ /* 0x000fe20000000000 */
[----:B------:R-:W-:Y:S01]  /*5730*/  @!PT LDS RZ, [RZ] ;  /* 0x00000000fffff984 */ /* 0x000fe20000000800 */
[----:B------:R-:W-:Y:S01]  /*5740*/  @!PT LDS RZ, [RZ] ;  /* 0x00000000fffff984 */ /* 0x000fe20000000800 */
[----:B------:R-:W-:Y:S01]  /*5750*/  @!PT LDS RZ, [RZ] ;  /* 0x00000000fffff984 */ /* 0x000fe20000000800 */
[----:B------:R-:W-:Y:S01]  /*5760*/  @!PT LDS RZ, [RZ] ;  /* 0x00000000fffff984 */ /* 0x000fe20000000800 */
[----:B------:R2:W-:Y:S06]  /*5770*/  MEMBAR.ALL.CTA ;  /* 0x0000000000007992 */ /* 0x0005ec0000008000 */
[----:B--2---:R-:W2:Y:S01]  /*5780*/  FENCE.VIEW.ASYNC.S ;  /* 0x00000000000073c6 */ /* 0x004ea20000000000 */
[----:B------:R-:W1:Y:S08]  /*5790*/  @!P1 LDC R14, c[0x0][0xb20] ;  /* 0x0002c800ff0e9b82 */ /* 0x000e700000000800 */
[----:B------:R-:W1:Y:S01]  /*57a0*/  @!P1 LDC R9, c[0x0][0xb0c] ;  /* 0x0002c300ff099b82 */ /* 0x000e620000000800 */
[----:B--2---:R2:W-:Y:S01]  /*57b0*/  SYNCS.ARRIVE.TRANS64.RED.A1T0 RZ, [R0+URZ], RZ ;  /* 0x000000ff00ff79a7 */ /* 0x0045e200081004ff */
[----:B---3--:R-:W-:Y:S04]  /*57c0*/  LOP3.LUT P4, RZ, R18, 0x1, RZ, 0xc0, !PT ;  /* 0x0000000112ff7812 */ /* 0x008fe8000788c0ff */
[----:B------:R-:W-:Y:S09]  /*57d0*/  P2R R110, PR, RZ, 0x10 ;  /* 0x00000010ff6e7803 */ /* 0x000ff20000000000 */
[----:B------:R-:W-:Y:S02]  /*57e0*/  @P4 MOV R45, R16 ;  /* 0x00000010002d4202 */ /* 0x000fe40000000f00 */
[----:B------:R-:W-:Y:S01]  /*57f0*/  @P4 LOP3.LUT R43, R17, 0xffff, RZ, 0xc0, !PT ;  /* 0x0000ffff112b4812 */ /* 0x000fe200078ec0ff */
[----:B--2-4-:R-:W-:Y:S06]  /*5800*/  @!P0 BRA `(.L_x_102) ;  /* 0x0000000000a48947 */ /* 0x014fec0003800000 */
[----:B------:R-:W-:Y:S01]  /*5810*/  IMAD.HI.U32 R21, R100, R39, RZ ;  /* 0x0000002764157227 */ /* 0x000fe200078e00ff */
[----:B------:R-:W-:Y:S02]  /*5820*/  ISETP.NE.AND P0, PT, R38, 0x1, PT ;  /* 0x000000012600780c */ /* 0x000fe40003f05270 */
[----:B------:R-:W-:Y:S01]  /*5830*/  ISETP.NE.AND P2, PT, R40, 0x1, PT ;  /* 0x000000012800780c */ /* 0x000fe20003f45270 */
[----:B------:R-:W-:Y:S01]  /*5840*/  IMAD.HI.U32 R20, R99, R88, RZ ;  /* 0x0000005863147227 */ /* 0x000fe200078e00ff */
[----:B------:R-:W-:Y:S02]  /*5850*/  SHF.R.U32.HI R21, RZ, R98, R21 ;  /* 0x00000062ff157219 */ /* 0x000fe40000011615 */
[----:B------:R-:W-:Y:S01]  /*5860*/  ISETP.NE.AND P3, PT, R42, 0x1, PT ;  /* 0x000000012a00780c */ /* 0x000fe20003f65270 */
[----:B------:R-:W-:Y:S01]  /*5870*/  IMAD.HI.U32 R24, R45, R88, RZ ;  /* 0x000000582d187227 */ /* 0x000fe200078e00ff */
[----:B------:R-:W-:Y:S02]  /*5880*/  SHF.R.U32.HI R20, RZ, R89, R20 ;  /* 0x00000059ff147219 */ /* 0x000fe40000011614 */
[----:B------:R-:W-:Y:S01]  /*5890*/  SEL R3, R100, R21, !P0 ;  /* 0x0000001564037207 */ /* 0x000fe20004000000 */
[----:B------:R-:W-:Y:S01]  /*58a0*/  IMAD.HI.U32 R21, R43, R39, RZ ;  /* 0x000000272b157227 */ /* 0x000fe200078e00ff */
[----:B------:R-:W-:Y:S02]  /*58b0*/  SEL R7, R99, R20, !P3 ;  /* 0x0000001463077207 */ /* 0x000fe40005800000 */
[----:B------:R-:W-:Y:S01]  /*58c0*/  SHF.R.U32.HI R24, RZ, R89, R24 ;  /* 0x00000059ff187219 */ /* 0x000fe20000011618 */
[-C--:B------:R-:W-:Y:S04]  /*58d0*/  IMAD.HI.U32 R20, R3, R36.reuse, RZ ;  /* 0x0000002403147227 */ /* 0x080fe800078e00ff */
[----:B------:R-:W-:Y:S01]  /*58e0*/  IMAD.HI.U32 R22, R7, R36, RZ ;  /* 0x0000002407167227 */ /* 0x000fe200078e00ff */
[-C--:B------:R-:W-:Y:S02]  /*58f0*/  @P2 SHF.R.U32.HI R3, RZ, R37.reuse, R20 ;  /* 0x00000025ff032219 */ /* 0x080fe40000011614 */
[----:B------:R-:W-:Y:S02]  /*5900*/  SHF.R.U32.HI R20, RZ, R98, R21 ;  /* 0x00000062ff147219 */ /* 0x000fe40000011615 */
[----:B------:R-:W-:Y:S01]  /*5910*/  @P2 SHF.R.U32.HI R7, RZ, R37, R22 ;  /* 0x00000025ff072219 */ /* 0x000fe20000011616 */
[C---:B------:R-:W-:Y:S01]  /*5920*/  IMAD R2, R40.reuse, R3, RZ ;  /* 0x0000000328027224 */ /* 0x040fe200078e02ff */
[----:B------:R-:W-:Y:S02]  /*5930*/  SEL R5, R43, R20, !P0 ;  /* 0x000000142b057207 */ /* 0x000fe40004000000 */
[----:B------:R-:W-:Y:S01]  /*5940*/  SEL R3, R45, R24, !P3 ;  /* 0x000000182d037207 */ /* 0x000fe20005800000 */
[----:B------:R-:W-:Y:S01]  /*5950*/  IMAD R4, R40, R7, RZ ;  /* 0x0000000728047224 */ /* 0x000fe200078e02ff */
[C---:B------:R-:W-:Y:S01]  /*5960*/  ISETP.GE.AND P0, PT, R5.reuse, R2, PT ;  /* 0x000000020500720c */ /* 0x040fe20003f06270 */
[----:B------:R-:W-:Y:S03]  /*5970*/  IMAD.HI.U32 R6, R5, R36, RZ ;  /* 0x0000002405067227 */ /* 0x000fe600078e00ff */
[----:B------:R-:W-:Y:S01]  /*5980*/  ISETP.GE.OR P0, PT, R3, R4, P0 ;  /* 0x000000040300720c */ /* 0x000fe20000706670 */
[----:B------:R-:W-:Y:S01]  /*5990*/  IMAD.MOV R4, RZ, RZ, -R3 ;  /* 0x000000ffff047224 */ /* 0x000fe200078e0a03 */
[-C--:B------:R-:W-:Y:S03]  /*59a0*/  SHF.R.U32.HI R6, RZ, R37.reuse, R6 ;  /* 0x00000025ff067219 */ /* 0x080fe60000011606 */
[----:B------:R-:W-:Y:S01]  /*59b0*/  IMAD R45, R42, R4, R45 ;  /* 0x000000042a2d7224 */ /* 0x000fe200078e022d */
[----:B------:R-:W-:Y:S05]  /*59c0*/  SEL R15, R5, R6, !P2 ;  /* 0x00000006050f7207 */ /* 0x000fea0005000000 */
[----:B------:R-:W-:Y:S02]  /*59d0*/  IMAD.MOV R6, RZ, RZ, -R15 ;  /* 0x000000ffff067224 */ /* 0x000fe400078e0a0f */
[C---:B------:R-:W-:Y:S04]  /*59e0*/  @!P0 IMAD.HI.U32 R2, R3.reuse, R36, RZ ;  /* 0x0000002403028227 */ /* 0x040fe800078e00ff */
[----:B------:R-:W-:Y:S01]  /*59f0*/  IMAD R6, R40, R6, R5 ;  /* 0x0000000628067224 */ /* 0x000fe200078e0205 */
[----:B------:R-:W-:Y:S04]  /*5a00*/  @!P0 SHF.R.U32.HI R2, RZ, R37, R2 ;  /* 0x00000025ff028219 */ /* 0x000fe80000011602 */
[----:B------:R-:W-:Y:S02]  /*5a10*/  @!P0 SEL R0, R3, R2, !P2 ;  /* 0x0000000203008207 */ /* 0x000fe40005000000 */
[----:B------:R-:W-:Y:S02]  /*5a20*/  IADD3 R2, PT, PT, -R5, RZ, RZ ;  /* 0x000000ff05027210 */ /* 0x000fe40007ffe1ff */
[----:B------:R-:W-:Y:S01]  /*5a30*/  @!P0 IADD3 R8, PT, PT, R15, -R0, RZ ;  /* 0x800000000f088210 */ /* 0x000fe20007ffe0ff */
[----:B------:R-:W-:Y:S02]  /*5a40*/  @!P0 IMAD R0, R7, R6, R0 ;  /* 0x0000000607008224 */ /* 0x000fe400078e0200 */
[----:B------:R-:W-:Y:S02]  /*5a50*/  IMAD R43, R38, R2, R43 ;  /* 0x00000002262b7224 */ /* 0x000fe400078e022b */
[----:B------:R-:W-:Y:S02]  /*5a60*/  @!P0 IMAD R5, R8, R40, R3 ;  /* 0x0000002808058224 */ /* 0x000fe400078e0203 */
[----:B------:R-:W-:Y:S04]  /*5a70*/  @!P0 IMAD.MOV.U32 R3, RZ, RZ, R0 ;  /* 0x000000ffff038224 */ /* 0x000fe800078e0000 */
[----:B------:R-:W-:Y:S02]  /*5a80*/  IMAD R45, R3, R42, R45 ;  /* 0x0000002a032d7224 */ /* 0x000fe400078e022d */
[----:B------:R-:W-:Y:S07]  /*5a90*/  IMAD R43, R5, R38, R43 ;  /* 0x00000026052b7224 */ /* 0x000fee00078e022b */
.L_x_102:
[----:B------:R-:W-:Y:S01]  /*5aa0*/  @!P1 IMAD.HI.U32 R0, R45, R12, RZ ;  /* 0x0000000c2d009227 */ /* 0x000fe200078e00ff */
[----:B-1----:R-:W-:Y:S01]  /*5ab0*/  @!P1 ISETP.NE.AND P0, PT, R10, 0x1, PT ;  /* 0x000000010a00980c */ /* 0x002fe20003f05270 */
[----:B------:R-:W-:Y:S01]  /*5ac0*/  ULOP3.LUT UP0, URZ, UR42, 0x1b0, URZ, 0xc0, !UPT ;  /* 0x000001b02aff7892 */ /* 0x000fe2000f80c0ff */
[----:B------:R-:W-:Y:S01]  /*5ad0*/  @!P1 ISETP.NE.AND P2, PT, R9, 0x1, PT ;  /* 0x000000010900980c */ /* 0x000fe20003f45270 */
[----:B------:R-:W-:Y:S01]  /*5ae0*/  @!P1 IMAD.HI.U32 R3, R43, R11, RZ ;  /* 0x0000000b2b039227 */ /* 0x000fe200078e00ff */
[----:B------:R-:W-:Y:S02]  /*5af0*/  @!P1 SHF.R.U32.HI R0, RZ, R13, R0 ;  /* 0x0000000dff009219 */ /* 0x000fe40000011600 */
[----:B------:R-:W-:Y:S01]  /*5b00*/  @P4 SHF.R.U32.HI R105, RZ, 0x10, R17 ;  /* 0x00000010ff694819 */ /* 0x000fe20000011611 */
[----:B------:R-:W-:Y:S01]  /*5b10*/  VIADD R111, R111, 0x1 ;  /* 0x000000016f6f7836 */ /* 0x000fe20000000000 */
[----:B------:R-:W-:Y:S02]  /*5b20*/  @!P1 SHF.R.U32.HI R2, RZ, R14, R3 ;  /* 0x0000000eff029219 */ /* 0x000fe40000011603 */
[----:B------:R-:W-:Y:S02]  /*5b30*/  @!P1 SEL R3, R45, R0, !P2 ;  /* 0x000000002d039207 */ /* 0x000fe40005000000 */
[----:B------:R-:W-:Y:S05]  /*5b40*/  @!P1 SEL R2, R43, R2, !P0 ;  /* 0x000000022b029207 */ /* 0x000fea0004000000 */
[----:B------:R-:W-:Y:S02]  /*5b50*/  @!P1 IMAD.IADD R0, R2, 0x1, -R3 ;  /* 0x0000000102009824 */ /* 0x000fe400078e0a03 */
[----:B------:R-:W-:Y:S02]  /*5b60*/  @!P1 IMAD.IADD R2, R3, 0x1, -R2 ;  /* 0x0000000103029824 */ /* 0x000fe400078e0a02 */
[----:B------:R-:W-:Y:S02]  /*5b70*/  @!P1 IMAD R45, R0, R9, R45 ;  /* 0x00000009002d9224 */ /* 0x000fe400078e022d */
[----:B------:R-:W-:Y:S01]  /*5b80*/  @!P1 IMAD R43, R2, R10, R43 ;  /* 0x0000000a022b9224 */ /* 0x000fe200078e022b */
[----:B------:R-:W-:Y:S06]  /*5b90*/  BRA.U !UP0, `(.L_x_103) ;  /* 0x0000000108407547 */ /* 0x000fec000b800000 */
[----:B------:R-:W1:Y:S01]  /*5ba0*/  LDCU.64 UR8, c[0x4][0x80] ;  /* 0x01001000ff0877ac */ /* 0x000e620008000a00 */
[----:B------:R-:W-:Y:S01]  /*5bb0*/  MOV R3, 0x0 ;  /* 0x0000000000037802 */ /* 0x000fe20000000f00 */
[----:B------:R-:W-:Y:S02]  /*5bc0*/  HFMA2 R12, -RZ, RZ, 0, 5.9604644775390625e-08 ;  /* 0x00000001ff0c7431 */ /* 0x000fe400000001ff */
[----:B------:R-:W-:Y:S02]  /*5bd0*/  IMAD.MOV.U32 R8, RZ, RZ, 0x70 ;  /* 0x00000070ff087424 */ /* 0x000fe400078e00ff */
[----:B------:R-:W-:Y:S01]  /*5be0*/  IMAD.MOV.U32 R13, RZ, RZ, RZ ;  /* 0x000000ffff0d7224 */ /* 0x000fe200078e00ff */
[----:B------:R-:W2:Y:S01]  /*5bf0*/  LDCU.64 UR6, c[0x4][0x88] ;  /* 0x01001100ff0677ac */ /* 0x000ea20008000a00 */
[----:B------:R-:W3:Y:S01]  /*5c00*/  LDC.64 R2, c[0x4][R3] ;  /* 0x0100000003027b82 */ /* 0x000ee20000000a00 */
[----:B------:R-:W4:Y:S01]  /*5c10*/  LDCU.64 UR4, c[0x4][0x8] ;  /* 0x01000100ff0477ac */ /* 0x000f220008000a00 */
[----:B-1----:R-:W-:Y:S01]  /*5c20*/  MOV R5, UR9 ;  /* 0x0000000900057c02 */ /* 0x002fe20008000f00 */
[----:B------:R-:W-:Y:S01]  /*5c30*/  IMAD.U32 R4, RZ, RZ, UR8 ;  /* 0x00000008ff047e24 */ /* 0x000fe2000f8e00ff */
[----:B--2---:R-:W-:Y:S01]  /*5c40*/  MOV R7, UR7 ;  /* 0x0000000700077c02 */ /* 0x004fe20008000f00 */
[----:B------:R-:W-:Y:S01]  /*5c50*/  IMAD.U32 R6, RZ, RZ, UR6 ;  /* 0x00000006ff067e24 */ /* 0x000fe2000f8e00ff */
[----:B----4-:R-:W-:Y:S01]  /*5c60*/  MOV R11, UR5 ;  /* 0x00000005000b7c02 */ /* 0x010fe20008000f00 */
[----:B------:R-:W-:Y:S02]  /*5c70*/  IMAD.U32 R10, RZ, RZ, UR4 ;  /* 0x00000004ff0a7e24 */ /* 0x000fe4000f8e00ff */
[----:B------:R-:W-:Y:S07]  /*5c80*/  LEPC R20, `(.L_x_103) ;  /* 0x000000001014794e */ /* 0x000fee0000000000 */
[----:B---3-5:R-:W-:Y:S05]  /*5c90*/  CALL.ABS.NOINC R2 ;  /* 0x0000000002007343 */ /* 0x028fea0003c00000 */
.L_x_103:
[----:B------:R-:W-:Y:S01]  /*5ca0*/  LOP3.LUT P0, RZ, R109, 0x1b0, RZ, 0xc0, !PT ;  /* 0x000001b06dff7812 */ /* 0x000fe2000780c0ff */
[----:B------:R-:W-:Y:S11]  /*5cb0*/  BSSY.RECONVERGENT B6, `(.L_x_104) ;  /* 0x0000013000067945 */ /* 0x000ff60003800200 */
[----:B------:R-:W-:Y:S01]  /*5cc0*/  @!UPT UIADD3 URZ, UPT, UPT, URZ, URZ, URZ ;  /* 0x000000fffffff290 */ /* 0x000fe2000fffe0ff */
[----:B------:R-:W-:Y:S05]  /*5cd0*/  @!P0 BRA `(.L_x_105) ;  /* 0x0000000000408947 */ /* 0x000fea0003800000 */
        /* <DEDUP_REMOVED lines=16> */
.L_x_105:
[----:B------:R-:W-:Y:S05]  /*5de0*/  BSYNC.RECONVERGENT B6 ;  /* 0x0000000000067941 */ /* 0x000fea0003800200 */
.L_x_104:
[----:B------:R-:W-:Y:S01]  /*5df0*/  ISETP.NE.U32.AND P3, PT, R86, RZ, PT ;  /* 0x000000ff5600720c */ /* 0x000fe20003f65070 */
[----:B------:R-:W-:Y:S01]  /*5e00*/  UISETP.NE.AND UP1, UPT, UR44, URZ, UPT ;  /* 0x000000ff2c00728c */ /* 0x000fe2000bf25270 */
[----:B------:R-:W-:Y:S02]  /*5e10*/  ISETP.NE.U32.AND P4, PT, R82, RZ, PT ;  /* 0x000000ff5200720c */ /* 0x000fe40003f85070 */
[----:B------:R-:W-:Y:S02]  /*5e20*/  ISETP.NE.AND.EX P3, PT, R87, RZ, PT, P3 ;  /* 0x000000ff5700720c */ /* 0x000fe40003f65330 */
[----:B------:R-:W-:Y:S02]  /*5e30*/  PLOP3.LUT P1, PT, PT, PT, PT, 0x8, 0x80 ;  /* 0x000000000080781c */ /* 0x000fe40003f2e170 */
[----:B------:R-:W-:Y:S02]  /*5e40*/  PLOP3.LUT P0, PT, PT, PT, UP1, 0x80, 0x8 ;  /* 0x000000000008781c */ /* 0x000fe40003f0f018 */
[----:B------:R-:W-:Y:S02]  /*5e50*/  ISETP.NE.AND.EX P4, PT, R83, RZ, PT, P4 ;  /* 0x000000ff5300720c */ /* 0x000fe40003f85340 */
[----:B------:R-:W1:Y:S09]  /*5e60*/  @UP1 LDCU.64 UR4, c[0x0][0x888] ;  /* 0x00011100ff0417ac */ /* 0x000e720008000a00 */
[----:B------:R-:W-:Y:S01]  /*5e70*/  @P0 PLOP3.LUT P1, PT, P3, PT, PT, 0x80, 0x8 ;  /* 0x000000000008081c */ /* 0x000fe20001f2f070 */
[----:B-1----:R-:W-:Y:S04]  /*5e80*/  @UP1 UISETP.NE.U32.AND UP0, UPT, UR4, URZ, UPT ;  /* 0x000000ff0400128c */ /* 0x002fe8000bf05070 */
[----:B------:R-:W-:Y:S04]  /*5e90*/  @UP1 UISETP.NE.AND.EX UP0, UPT, UR5, URZ, UPT, UP0 ;  /* 0x000000ff0500128c */ /* 0x000fe8000bf05300 */
[----:B------:R-:W-:Y:S01]  /*5ea0*/  @UP1 USEL UR4, URZ, 0xffffffff, UP0 ;  /* 0xffffffffff041887 */ /* 0x000fe20008000000 */
[----:B------:R-:W-:Y:S11]  /*5eb0*/  @!P3 BRA `(.L_x_106) ;  /* 0x00000000002cb947 */ /* 0x000ff60003800000 */
[----:B------:R-:W-:Y:S01]  /*5ec0*/  ISETP.NE.U32.AND P2, PT, R84, RZ, PT ;  /* 0x000000ff5400720c */ /* 0x000fe20003f45070 */
[----:B------:R-:W-:Y:S03]  /*5ed0*/  IMAD.MOV.U32 R96, RZ, RZ, 0x1 ;  /* 0x00000001ff607424 */ /* 0x000fe600078e00ff */
[----:B------:R-:W-:Y:S11]  /*5ee0*/  ISETP.NE.AND.EX P2, PT, R85, RZ, PT, P2 ;  /* 0x000000ff5500720c */ /* 0x000ff60003f45320 */
[----:B------:R-:W-:Y:S02]  /*5ef0*/  @!UPT UIADD3 URZ, UPT, UPT, URZ, URZ, URZ ;  /* 0x000000fffffff290 */ /* 0x000fe4000fffe0ff */
[----:B------:R-:W1:Y:S01]  /*5f00*/  @P2 LDC.64 R2, c[0x0][0x888] ;  /* 0x00022200ff022b82 */ /* 0x000e620000000a00 */
[----:B------:R-:W-:Y:S04]  /*5f10*/  @P2 IMAD R0, R86, UR36, RZ ;  /* 0x0000002456002c24 */ /* 0x000fe8000f8e02ff */
[----:B-1----:R-:W-:Y:S04]  /*5f20*/  @P2 IMAD.WIDE R2, R0, 0x4, R2 ;  /* 0x0000000400022825 */ /* 0x002fe800078e0202 */
[----:B------:R-:W-:Y:S01]  /*5f30*/  HFMA2 R0, -RZ, RZ, 0, 5.9604644775390625e-08 ;  /* 0x00000001ff007431 */ /* 0x000fe200000001ff */
[----:B-----5:R1:W5:Y:S04]  /*5f40*/  @P2 LDG.E R49, desc[UR40][R2.64] ;  /* 0x0000002802312981 */ /* 0x020368000c1e1900 */
[----:B------:R-:W-:Y:S01]  /*5f50*/  @!P2 PRMT R96, R0, 0x7610, R96 ;  /* 0x000076100060a816 */ /* 0x000fe20000000060 */
[----:B-1----:R-:W2:Y:S06]  /*5f60*/  @!P2 LDC R49, c[0x0][0x880] ;  /* 0x00022000ff31ab82 */ /* 0x002eac0000000800 */
.L_x_106:
[----:B------:R-:W-:Y:S05]  /*5f70*/  @!P4 BRA `(.L_x_107) ;  /* 0x000000000020c947 */ /* 0x000fea0003800000 */
[----:B------:R-:W-:Y:S04]  /*5f80*/  ISETP.NE.U32.AND P2, PT, R80, RZ, PT ;  /* 0x000000ff5000720c */ /* 0x000fe80003f45070 */
[----:B------:R-:W-:Y:S11]  /*5f90*/  ISETP.NE.AND.EX P2, PT, R81, RZ, PT, P2 ;  /* 0x000000ff5100720c */ /* 0x000ff60003f45320 */
[----:B------:R-:W-:Y:S02]  /*5fa0*/  @!UPT UIADD3 URZ, UPT, UPT, URZ, URZ, URZ ;  /* 0x000000fffffff290 */ /* 0x000fe4000fffe0ff */
[----:B------:R-:W1:Y:S01]  /*5fb0*/  @P2 LDC.64 R2, c[0x0][0x8a8] ;  /* 0x00022a00ff022b82 */ /* 0x000e620000000a00 */
[----:B------:R-:W-:Y:S04]  /*5fc0*/  @P2 IMAD R0, R82, UR36, RZ ;  /* 0x0000002452002c24 */ /* 0x000fe8000f8e02ff */
[----:B-1----:R-:W-:Y:S05]  /*5fd0*/  @P2 IMAD.WIDE R2, R0, 0x4, R2 ;  /* 0x0000000400022825 */ /* 0x002fea00078e0202 */
[----:B-----5:R1:W5:Y:S02]  /*5fe0*/  @P2 LDG.E R47, desc[UR40][R2.64] ;  /* 0x00000028022f2981 */ /* 0x020364000c1e1900 */
[----:B-1----:R-:W3:Y:S02]  /*5ff0*/  @!P2 LDC R47, c[0x0][0x8a0] ;  /* 0x00022800ff2fab82 */ /* 0x002ee40000000800 */
.L_x_107:
[----:B--2--5:R-:W-:Y:S01]  /*6000*/  @P0 FSETP.NEU.AND P4, PT, R49, RZ, PT ;  /* 0x000000ff3100020b */ /* 0x024fe20003f8d000 */
[----:B------:R-:W-:Y:S01]  /*6010*/  IMAD.U32 R0, RZ, RZ, UR4 ;  /* 0x00000004ff007e24 */ /* 0x000fe2000f8e00ff */
[----:B------:R-:W-:Y:S01]  /*6020*/  @P0 LOP3.LUT P2, RZ, R96, 0xff, RZ, 0xc0, !PT ;  /* 0x000000ff60ff0812 */ /* 0x000fe2000784c0ff */
[----:B------:R-:W-:Y:S01]  /*6030*/  BSSY B1, `(.L_x_108) ;  /* 0x0000039000017945 */ /* 0x000fe20003800000 */
[----:B------:R-:W-:Y:S02]  /*6040*/  @P0 SEL R9, RZ, 0xffffffff, P4 ;  /* 0xffffffffff090807 */ /* 0x000fe40002000000 */
[----:B------:R-:W-:Y:S02]  /*6050*/  CS2R R54, SRZ ;  /* 0x0000000000367805 */ /* 0x000fe4000001ff00 */
[----:B------:R-:W-:Y:S02]  /*6060*/  LEA R92, R44, UR43, 0x3 ;  /* 0x0000002b2c5c7c11 */ /* 0x000fe4000f8e18ff */
[----:B------:R-:W-:Y:S02]  /*6070*/  CS2R R52, SRZ ;  /* 0x0000000000347805 */ /* 0x000fe4000001ff00 */
[----:B------:R-:W-:Y:S02]  /*6080*/  @P1 SEL R9, R0, R9, !P2 ;  /* 0x0000000900091207 */ /* 0x000fe40005000000 */
[----:B------:R-:W-:Y:S02]  /*6090*/  CS2R R58, SRZ ;  /* 0x00000000003a7805 */ /* 0x000fe4000001ff00 */
[----:B------:R-:W-:Y:S02]  /*60a0*/  SHF.L.U32 R7, R108, 0x1f, RZ ;  /* 0x0000001f6c077819 */ /* 0x000fe400000006ff */
[----:B------:R-:W-:Y:S02]  /*60b0*/  CS2R R56, SRZ ;  /* 0x0000000000387805 */ /* 0x000fe4000001ff00 */
[----:B------:R-:W-:Y:S02]  /*60c0*/  @P0 LOP3.LUT R9, R9, 0x1, RZ, 0xc0, !PT ;  /* 0x0000000109090812 */ /* 0x000fe400078ec0ff */
[C---:B------:R-:W-:Y:S02]  /*60d0*/  LEA.HI R5, R44.reuse, R44, RZ, 0x1 ;  /* 0x0000002c2c057211 */ /* 0x040fe400078f08ff */
[----:B------:R-:W-:Y:S02]  /*60e0*/  ISETP.NE.U32.OR P1, PT, R9, 0x1, !P0 ;  /* 0x000000010900780c */ /* 0x000fe40004725470 */
[----:B------:R-:W-:Y:S01]  /*60f0*/  PLOP3.LUT P5, PT, PT, PT, PT, 0x8, 0x80 ;  /* 0x000000000080781c */ /* 0x000fe20003fae170 */
[C---:B------:R-:W-:Y:S01]  /*6100*/  IMAD.SHL.U32 R3, R5.reuse, 0x20, RZ ;  /* 0x0000002005037824 */ /* 0x040fe200078e00ff */
[----:B------:R-:W-:Y:S04]  /*6110*/  LOP3.LUT R5, R5, 0xffe, RZ, 0xc0, !PT ;  /* 0x00000ffe05057812 */ /* 0x000fe800078ec0ff */
[----:B------:R-:W-:Y:S01]  /*6120*/  LOP3.LUT R3, R3, 0xffffffc0, RZ, 0xc0, !PT ;  /* 0xffffffc003037812 */ /* 0x000fe200078ec0ff */
[----:B------:R-:W-:Y:S04]  /*6130*/  IMAD.IADD R32, R44, 0x1, -R5 ;  /* 0x000000012c207824 */ /* 0x000fe800078e0a05 */
[----:B------:R-:W-:Y:S01]  /*6140*/  @P1 SHF.L.U32 R2, R106, 0x1f, RZ ;  /* 0x0000001f6a021819 */ /* 0x000fe200000006ff */
[----:B------:R-:W-:Y:S03]  /*6150*/  IMAD.IADD R3, R46, 0x1, R3 ;  /* 0x000000012e037824 */ /* 0x000fe600078e0203 */
[----:B------:R-:W1:Y:S01]  /*6160*/  @P1 SYNCS.PHASECHK.TRANS64.TRYWAIT P0, [UR43+0x1b0], R2 ;  /* 0x0001b002ff0015a7 */ /* 0x000e62000800112b */
[----:B------:R-:W-:Y:S01]  /*6170*/  IMAD R32, R32, 0x100000, R3 ;  /* 0x0010000020207824 */ /* 0x000fe200078e0203 */
[----:B------:R2:W4:Y:S01]  /*6180*/  SYNCS.PHASECHK.TRANS64.TRYWAIT P4, [R92+URZ+0x1f0], R7 ;  /* 0x0001f0075c0075a7 */ /* 0x00052200080811ff */
[----:B-1----:R-:W-:Y:S01]  /*6190*/  @P1 PLOP3.LUT P5, PT, P0, PT, PT, 0x8, 0x80 ;  /* 0x000000000080181c */ /* 0x002fe200007ae170 */
[----:B------:R-:W-:Y:S01]  /*61a0*/  @!UPT UIADD3 URZ, UPT, UPT, URZ, URZ, URZ ;  /* 0x000000fffffff290 */ /* 0x000fe2000fffe0ff */
[----:B--2---:R-:W-:Y:S11]  /*61b0*/  @!P1 BRA `(.L_x_109) ;  /* 0x0000000000809947 */ /* 0x004ff60003800000 */
[----:B------:R-:W-:Y:S01]  /*61c0*/  ISETP.NE.U32.AND P0, PT, RZ, UR38, PT ;  /* 0x00000026ff007c0c */ /* 0x000fe2000bf05070 */
[----:B------:R-:W-:Y:S01]  /*61d0*/  BSSY B0, `(.L_x_110) ;  /* 0x0000012000007945 */ /* 0x000fe20003800000 */
[----:B------:R-:W-:Y:S02]  /*61e0*/  FSETP.NEU.AND P2, PT, R49, RZ, PT ;  /* 0x000000ff3100720b */ /* 0x000fe40003f4d000 */
[----:B------:R-:W-:Y:S02]  /*61f0*/  CS2R R58, SRZ ;  /* 0x00000000003a7805 */ /* 0x000fe4000001ff00 */
[----:B------:R-:W-:Y:S02]  /*6200*/  ISETP.NE.AND.EX P0, PT, RZ, UR39, PT, P0 ;  /* 0x00000027ff007c0c */ /* 0x000fe4000bf05300 */
[----:B------:R-:W-:Y:S02]  /*6210*/  CS2R R56, SRZ ;  /* 0x0000000000387805 */ /* 0x000fe4000001ff00 */
[----:B------:R-:W-:Y:S02]  /*6220*/  LOP3.LUT P1, RZ, R96, 0xff, RZ, 0xc0, !PT ;  /* 0x000000ff60ff7812 */ /* 0x000fe4000782c0ff */
[----:B------:R-:W-:Y:S02]  /*6230*/  CS2R R54, SRZ ;  /* 0x0000000000367805 */ /* 0x000fe4000001ff00 */
[----:B------:R-:W-:Y:S02]  /*6240*/  SEL R0, RZ, 0xffffffff, P2 ;  /* 0xffffffffff007807 */ /* 0x000fe40001000000 */
[----:B------:R-:W-:Y:S02]  /*6250*/  CS2R R52, SRZ ;  /* 0x0000000000347805 */ /* 0x000fe4000001ff00 */
[----:B------:R-:W-:Y:S04]  /*6260*/  SEL R3, RZ, 0xffffffff, P0 ;  /* 0xffffffffff037807 */ /* 0x000fe80000000000 */
[----:B------:R-:W-:Y:S04]  /*6270*/  @P3 SEL R0, R3, R0, !P1 ;  /* 0x0000000003003207 */ /* 0x000fe80004800000 */
[----:B------:R-:W-:Y:S04]  /*6280*/  LOP3.LUT R0, R0, 0x1, RZ, 0xc0, !PT ;  /* 0x0000000100007812 */ /* 0x000fe800078ec0ff */
[----:B------:R-:W-:Y:S01]  /*6290*/  ISETP.NE.U32.AND P0, PT, R0, 0x1, PT ;  /* 0x000000010000780c */ /* 0x000fe20003f05070 */
[----:B------:R-:W-:Y:S01]  /*62a0*/  @!UPT UIADD3 URZ, UPT, UPT, URZ, URZ, URZ ;  /* 0x000000fffffff290 */ /* 0x000fe2000fffe0ff */
[----:B------:R-:W-:Y:S11]  /*62b0*/  @!P5 BRA `(.L_x_111) ;  /* 0x00000000000cd947 */ /* 0x000ff60003800000 */
[----:B------:R-:W-:Y:S04]  /*62c0*/  SHF.L.U32 R3, R106, 0x1f, RZ ;  /* 0x0000001f6a037819 */ /* 0x000fe800000006ff */
[----:B------:R-:W1:Y:S02]  /*62d0*/  SYNCS.PHASECHK.TRANS64.TRYWAIT P1, [UR43+0x1b0], R3 ;  /* 0x0001b003ff0075a7 */ /* 0x000e64000802112b */
[----:B-1----:R-:W-:Y:S05]  /*62e0*/  @!P1 BRA `(.L_x_112) ;  /* 0x0000001c007c9947 */ /* 0x002fea0003800000 */
.L_x_111:
[----:B------:R-:W-:Y:S05]  /*62f0*/  BSYNC B0 ;  /* 0x0000000000007941 */ /* 0x000fea0003800000 */
.L_x_110:
[----:B------:R2:W1:Y:S01]  /*6300*/  @P0 LDS.128 R56, [R103+UR43+0x400] ;  /* 0x0004002b67380984 */ /* 0x0004620008000c00 */
[----:B------:R-:W-:Y:S01]  /*6310*/  UIADD3 UR4, UPT, UPT, UR43, 0x1b8, URZ ;  /* 0x000001b82b047890 */ /* 0x000fe2000fffe0ff */
[----:B------:R-:W-:Y:S02]  /*6320*/  LOP3.LUT R106, R106, 0x1, RZ, 0x3c, !PT ;  /* 0x000000016a6a7812 */ /* 0x000fe400078e3cff */
[----:B------:R2:W1:Y:S01]  /*6330*/  @P0 LDS.128 R52, [R102+0x10] ;  /* 0x0000100066340984 */ /* 0x0004620000000c00 */
[----:B------:R-:W-:Y:S01]  /*6340*/  UPRMT UR4, UR37, 0x654, UR4 ;  /* 0x0000065425047896 */ /* 0x000fe20008000004 */
[----:B------:R-:W-:Y:S01]  /*6350*/  @!PT LDS RZ, [RZ] ;  /* 0x00000000fffff984 */ /* 0x000fe20000000800 */
[----:B------:R-:W-:Y:S01]  /*6360*/  @!PT LDS RZ, [RZ] ;  /* 0x00000000fffff984 */ /* 0x000fe20000000800 */
[----:B------:R-:W-:Y:S01]  /*6370*/  @!PT LDS RZ, [RZ] ;  /* 0x00000000fffff984 */ /* 0x000fe20000000800 */
[----:B------:R-:W-:Y:S01]  /*6380*/  @!PT LDS RZ, [RZ] ;  /* 0x00000000fffff984 */ /* 0x000fe20000000800 */
[----:B------:R5:W-:Y:S06]  /*6390*/  MEMBAR.ALL.CTA ;  /* 0x0000000000007992 */ /* 0x000bec0000008000 */
[----:B-----5:R-:W5:Y:S02]  /*63a0*/  FENCE.VIEW.ASYNC.S ;  /* 0x00000000000073c6 */ /* 0x020f640000000000 */
[----:B-----5:R-:W-:Y:S03]  /*63b0*/  SYNCS.ARRIVE.TRANS64.RED.A1T0 RZ, [UR4], RZ ;  /* 0x000000ffffff79a7 */ /* 0x020fe60008100404 */
.L_x_109:
[----:B------:R-:W-:Y:S05]  /*63c0*/  BSYNC B1 ;  /* 0x0000000000017941 */ /* 0x000fea0003800000 */
.L_x_108:
[----:B-1----:R-:W-:Y:S04]  /*63d0*/  SHF.R.U32.HI R3, RZ, 0x15, R32 ;  /* 0x00000015ff037819 */ /* 0x002fe80000011620 */
[----:B------:R-:W-:Y:S01]  /*63e0*/  LOP3.LUT P0, RZ, R3, 0x3, R104, 0x48, !PT ;  /* 0x0000000303ff7812 */ /* 0x000fe20007804868 */
[----:B------:R-:W-:Y:S01]  /*63f0*/  @!UPT UIADD3 URZ, UPT, UPT, URZ, URZ, URZ ;  /* 0x000000fffffff290 */ /* 0x000fe2000fffe0ff */
[----:B----4-:R-:W-:Y:S11]  /*6400*/  @P4 BRA `(.L_x_113) ;  /* 0x0000000000084947 */ /* 0x010ff60003800000 */
[----:B------:R-:W1:Y:S02]  /*6410*/  SYNCS.PHASECHK.TRANS64.TRYWAIT P1, [R92+URZ+0x1f0], R7 ;  /* 0x0001f0075c0075a7 */ /* 0x000e6400080211ff */
[----:B-1----:R-:W-:Y:S05]  /*6420*/  @!P1 BRA `(.L_x_114) ;  /* 0x0000001c00449947 */ /* 0x002fea0003800000 */
.L_x_113:
[----:B------:R-:W-:Y:S05]  /*6430*/  @!P0 BRA `(.L_x_115) ;  /* 0x0000000000408947 */ /* 0x000fea0003800000 */
[----:B------:R-:W4:Y:S01]  /*6440*/  LDCU.64 UR8, c[0x4][0x70] ;  /* 0x01000e00ff0877ac */ /* 0x000f220008000a00 */
[----:B------:R-:W-:Y:S01]  /*6450*/  MOV R3, 0x0 ;  /* 0x0000000000037802 */ /* 0x000fe20000000f00 */
[----:B------:R-:W-:Y:S02]  /*6460*/  HFMA2 R12, -RZ, RZ, 0, 5.9604644775390625e-08 ;  /* 0x00000001ff0c7431 */ /* 0x000fe400000001ff */
[----:B------:R-:W-:Y:S02]  /*6470*/  IMAD.MOV.U32 R8, RZ, RZ, 0x192 ;  /* 0x00000192ff087424 */ /* 0x000fe400078e00ff */
[----:B------:R-:W-:Y:S01]  /*6480*/  IMAD.MOV.U32 R13, RZ, RZ, RZ ;  /* 0x000000ffff0d7224 */ /* 0x000fe200078e00ff */
[----:B------:R-:W1:Y:S01]  /*6490*/  LDCU.64 UR6, c[0x4][0x78] ;  /* 0x01000f00ff0677ac */ /* 0x000e620008000a00 */
[----:B------:R-:W2:Y:S01]  /*64a0*/  LDC.64 R2, c[0x4][R3] ;  /* 0x0100000003027b82 */ /* 0x000ea20000000a00 */
[----:B------:R-:W5:Y:S01]  /*64b0*/  LDCU.64 UR4, c[0x4][0x10] ;  /* 0x01000200ff0477ac */ /* 0x000f620008000a00 */
[----:B----4-:R-:W-:Y:S01]  /*64c0*/  MOV R5, UR9 ;  /* 0x0000000900057c02 */ /* 0x010fe20008000f00 */
[----:B------:R-:W-:Y:S01]  /*64d0*/  IMAD.U32 R4, RZ, RZ, UR8 ;  /* 0x00000008ff047e24 */ /* 0x000fe2000f8e00ff */
[----:B-1----:R-:W-:Y:S01]  /*64e0*/  MOV R7, UR7 ;  /* 0x0000000700077c02 */ /* 0x002fe20008000f00 */
[----:B------:R-:W-:Y:S01]  /*64f0*/  IMAD.U32 R6, RZ, RZ, UR6 ;  /* 0x00000006ff067e24 */ /* 0x000fe2000f8e00ff */
[----:B-----5:R-:W-:Y:S01]  /*6500*/  MOV R11, UR5 ;  /* 0x00000005000b7c02 */ /* 0x020fe20008000f00 */
[----:B------:R-:W-:Y:S02]  /*6510*/  IMAD.U32 R10, RZ, RZ, UR4 ;  /* 0x00000004ff0a7e24 */ /* 0x000fe4000f8e00ff */
[----:B------:R-:W-:Y:S07]  /*6520*/  LEPC R20, `(.L_x_115) ;  /* 0x000000001014794e */ /* 0x000fee0000000000 */
[----:B--23--:R-:W-:Y:S05]  /*6530*/  CALL.ABS.NOINC R2 ;  /* 0x0000000002007343 */ /* 0x00cfea0003c00000 */
.L_x_115:
[----:B------:R-:W-:Y:S01]  /*6540*/  LOP3.LUT P0, RZ, R101, 0x60, RZ, 0xc0, !PT ;  /* 0x0000006065ff7812 */ /* 0x000fe2000780c0ff */
[----:B------:R-:W-:Y:S05]  /*6550*/  WARPSYNC.ALL ;  /* 0x0000000000007948 */ /* 0x000fea0003800000 */
[----:B------:R-:W-:Y:S01]  /*6560*/  R2UR UR4, R32 ;  /* 0x00000000200472ca */ /* 0x000fe200000e0000 */
[----:B------:R-:W-:Y:S01]  /*6570*/  BSSY.RECONVERGENT B0, `(.L_x_116) ;  /* 0x00000a0000007945 */ /* 0x000fe20003800200 */
[-C--:B------:R-:W-:Y:S02]  /*6580*/  F2FP.F16.E4M3.UNPACK_B R50, R56.reuse ;  /* 0x00000038ff32723e */ /* 0x080fe400020006ff */
[----:B------:R-:W-:Y:S02]  /*6590*/  F2FP.F16.E4M3.UNPACK_B R63, R56.H1 ;  /* 0x00000038ff3f723e */ /* 0x000fe400030006ff */
[-C--:B------:R-:W-:Y:S01]  /*65a0*/  F2FP.F16.E4M3.UNPACK_B R56, R57.reuse ;  /* 0x00000039ff38723e */ /* 0x080fe200020006ff */
[--C-:B------:R-:W-:Y:S01]  /*65b0*/  HADD2.F32 R48, -RZ, R50.reuse.H0_H0 ;  /* 0x20000032ff307230 */ /* 0x100fe20000004100 */
[----:B------:R-:W-:Y:S01]  /*65c0*/  F2FP.F16.E4M3.UNPACK_B R57, R57.H1 ;  /* 0x00000039ff39723e */ /* 0x000fe200030006ff */
[----:B------:R-:W-:Y:S01]  /*65d0*/  HADD2.F32 R50, -RZ, R50.H1_H1 ;  /* 0x30000032ff327230 */ /* 0x000fe20000004100 */
[-C--:B------:R-:W-:Y:S01]  /*65e0*/  F2FP.F16.E4M3.UNPACK_B R66, R52.reuse ;  /* 0x00000034ff42723e */ /* 0x080fe200020006ff */
[--C-:B------:R-:W-:Y:S01]  /*65f0*/  HADD2.F32 R51, -RZ, R63.reuse.H0_H0 ;  /* 0x2000003fff337230 */ /* 0x100fe20000004100 */
[----:B------:R-:W-:Y:S01]  /*6600*/  F2FP.F16.E4M3.UNPACK_B R68, R52.H1 ;  /* 0x00000034ff44723e */ /* 0x000fe200030006ff */
[----:B-1----:R-:W-:Y:S01]  /*6610*/  LDTM.16dp32bit_t0_t15.x32 R4, tmem[UR4] ;  /* 0x00000004000479ee */ /* 0x002fe20008a80000 */
[----:B------:R-:W3:Y:S01]  /*6620*/  LDTM.16dp32bit_t16_t31.x32 R4, tmem[UR4+0x20] ;  /* 0x00002004000479ee */ /* 0x000ee20008aa0000 */
[----:B------:R-:W-:Y:S01]  /*6630*/  NOP ;  /* 0x0000000000007918 */ /* 0x000fe20000000000 */
[----:B------:R-:W-:Y:S01]  /*6640*/  R2UR UR5, R92 ;  /* 0x000000005c0572ca */ /* 0x000fe200000e0000 */
[--C-:B------:R-:W-:Y:S01]  /*6650*/  HADD2.F32 R65, -RZ, R66.reuse.H0_H0 ;  /* 0x20000042ff417230 */ /* 0x100fe20000004100 */
[----:B------:R-:W-:Y:S01]  /*6660*/  F2FP.F16.E4M3.UNPACK_B R61, R58 ;  /* 0x0000003aff3d723e */ /* 0x000fe200020006ff */
[----:B------:R-:W-:Y:S01]  /*6670*/  HADD2.F32 R67, -RZ, R66.H1_H1 ;  /* 0x30000042ff437230 */ /* 0x000fe20000004100 */
[-C--:B------:R-:W-:Y:S01]  /*6680*/  F2FP.F16.E4M3.UNPACK_B R70, R53.reuse ;  /* 0x00000035ff46723e */ /* 0x080fe200020006ff */
[----:B------:R-:W-:Y:S01]  /*6690*/  HADD2.F32 R52, -RZ, R63.H1_H1 ;  /* 0x3000003fff347230 */ /* 0x000fe20000004100 */
[----:B------:R-:W-:Y:S01]  /*66a0*/  F2FP.F16.E4M3.UNPACK_B R72, R53.H1 ;  /* 0x00000035ff48723e */ /* 0x000fe200030006ff */
[----:B------:R-:W-:Y:S01]  /*66b0*/  HADD2.F32 R53, -RZ, R56.H0_H0 ;  /* 0x20000038ff357230 */ /* 0x000fe20000004100 */
[-C--:B------:R-:W-:Y:S01]  /*66c0*/  F2FP.F16.E4M3.UNPACK_B R74, R54.reuse ;  /* 0x00000036ff4a723e */ /* 0x080fe200020006ff */
[----:B------:R-:W-:Y:S01]  /*66d0*/  HADD2.F32 R69, -RZ, R70.H0_H0 ;  /* 0x20000046ff457230 */ /* 0x000fe20000004100 */
[----:B------:R-:W-:Y:S01]  /*66e0*/  F2FP.F16.E4M3.UNPACK_B R76, R54.H1 ;  /* 0x00000036ff4c723e */ /* 0x000fe200030006ff */
[----:B------:R-:W-:Y:S01]  /*66f0*/  HADD2.F32 R54, -RZ, R56.H1_H1 ;  /* 0x30000038ff367230 */ /* 0x000fe20000004100 */
[----:B------:R-:W-:Y:S01]  /*6700*/  F2FP.F16.E4M3.UNPACK_B R60, R58.H1 ;  /* 0x0000003aff3c723e */ /* 0x000fe200030006ff */
[----:B------:R-:W-:Y:S01]  /*6710*/  UIADD3 UR5, UPT, UPT, UR5, 0x210, URZ ;  /* 0x0000021005057890 */ /* 0x000fe2000fffe0ff */
[----:B------:R-:W-:Y:S01]  /*6720*/  HADD2.F32 R58, -RZ, R61.H1_H1 ;  /* 0x3000003dff3a7230 */ /* 0x000fe20000004100 */
[----:B------:R-:W-:Y:S01]  /*6730*/  F2FP.F16.E4M3.UNPACK_B R77, R55 ;  /* 0x00000037ff4d723e */ /* 0x000fe200020006ff */
[----:B------:R-:W-:Y:S01]  /*6740*/  HADD2.F32 R70, -RZ, R70.H1_H1 ;  /* 0x30000046ff467230 */ /* 0x000fe20000004100 */
[----:B------:R-:W-:Y:S01]  /*6750*/  UPRMT UR5, UR37, 0x654, UR5 ;  /* 0x0000065425057896 */ /* 0x000fe20008000005 */
[--C-:B------:R-:W-:Y:S01]  /*6760*/  HADD2.F32 R73, -RZ, R74.reuse.H0_H0 ;  /* 0x2000004aff497230 */ /* 0x100fe20000004100 */
[----:B------:R-:W-:Y:S01]  /*6770*/  F2FP.F16.E4M3.UNPACK_B R62, R59 ;  /* 0x0000003bff3e723e */ /* 0x000fe200020006ff */
[----:B------:R-:W-:Y:S01]  /*6780*/  HADD2.F32 R74, -RZ, R74.H1_H1 ;  /* 0x3000004aff4a7230 */ /* 0x000fe20000004100 */
[----:B------:R-:W-:Y:S01]  /*6790*/  F2FP.F16.E4M3.UNPACK_B R78, R55.H1 ;  /* 0x00000037ff4e723e */ /* 0x000fe200030006ff */
[C---:B---3--:R-:W-:Y:S01]  /*67a0*/  FMUL R4, R47.reuse, R4 ;  /* 0x000000042f047220 */ /* 0x048fe20000400000 */
[C---:B------:R-:W-:Y:S01]  /*67b0*/  FMUL R5, R47.reuse, R5 ;  /* 0x000000052f057220 */ /* 0x040fe20000400000 */
[C---:B------:R-:W-:Y:S01]  /*67c0*/  FMUL R8, R47.reuse, R8 ;  /* 0x000000082f087220 */ /* 0x040fe20000400000 */
[----:B------:R-:W-:Y:S01]  /*67d0*/  FMUL R9, R47, R9 ;  /* 0x000000092f097220 */ /* 0x000fe20000400000 */
[----:B------:R-:W-:Y:S01]  /*67e0*/  SYNCS.ARRIVE.TRANS64.RED.A1T0 RZ, [UR5], RZ ;  /* 0x000000ffffff79a7 */ /* 0x000fe20008100405 */
[C---:B------:R-:W-:Y:S01]  /*67f0*/  FFMA R4, R49.reuse, R48, R4 ;  /* 0x0000003031047223 */ /* 0x040fe20000000004 */
[----:B------:R-:W-:Y:S01]  /*6800*/  FFMA R5, R49, R50, R5 ;  /* 0x0000003231057223 */ /* 0x000fe20000000005 */
[C---:B------:R-:W-:Y:S01]  /*6810*/  FMUL R12, R47.reuse, R12 ;  /* 0x0000000c2f0c7220 */ /* 0x040fe20000400000 */
        /* <DEDUP_REMOVED lines=9> */
[----:B------:R-:W-:Y:S02]  /*68b0*/  HADD2.F32 R48, -RZ, R77.H1_H1 ;  /* 0x3000004dff307230 */ /* 0x000fe40000004100 */
[C---:B------:R-:W-:Y:S01]  /*68c0*/  FMUL R28, R47.reuse, R32 ;  /* 0x000000202f1c7220 */ /* 0x040fe20000400000 */
[C---:B------:R-:W-:Y:S01]  /*68d0*/  FMUL R29, R47.reuse, R33 ;  /* 0x000000212f1d7220 */ /* 0x040fe20000400000 */
[C---:B------:R-:W-:Y:S01]  /*68e0*/  FMUL R6, R47.reuse, R6 ;  /* 0x000000062f067220 */ /* 0x040fe20000400000 */
[C---:B------:R-:W-:Y:S01]  /*68f0*/  FMUL R7, R47.reuse, R7 ;  /* 0x000000072f077220 */ /* 0x040fe20000400000 */
[--C-:B------:R-:W-:Y:S02]  /*6900*/  HADD2.F32 R55, -RZ, R57.reuse.H0_H0 ;  /* 0x20000039ff377230 */ /* 0x100fe40000004100 */
[----:B------:R-:W-:Y:S01]  /*6910*/  FMUL R10, R47, R10 ;  /* 0x0000000a2f0a7220 */ /* 0x000fe20000400000 */
[C---:B------:R-:W-:Y:S01]  /*6920*/  FFMA R6, R49.reuse, R51, R6 ;  /* 0x0000003331067223 */ /* 0x040fe20000000006 */
[----:B------:R-:W-:Y:S02]  /*6930*/  HADD2.F32 R56, -RZ, R57.H1_H1 ;  /* 0x30000039ff387230 */ /* 0x000fe40000004100 */
[C---:B------:R-:W-:Y:S01]  /*6940*/  FFMA R7, R49.reuse, R52, R7 ;  /* 0x0000003431077223 */ /* 0x040fe20000000007 */
[C---:B------:R-:W-:Y:S01]  /*6950*/  FFMA R8, R49.reuse, R53, R8 ;  /* 0x0000003531087223 */ /* 0x040fe20000000008 */
[C---:B------:R-:W-:Y:S01]  /*6960*/  FFMA R9, R49.reuse, R54, R9 ;  /* 0x0000003631097223 */ /* 0x040fe20000000009 */
[----:B------:R-:W-:Y:S02]  /*6970*/  HADD2.F32 R57, -RZ, R61.H0_H0 ;  /* 0x2000003dff397230 */ /* 0x000fe40000004100 */
[----:B------:R-:W-:Y:S01]  /*6980*/  FFMA R10, R49, R55, R10 ;  /* 0x00000037310a7223 */ /* 0x000fe2000000000a */
[----:B------:R-:W-:Y:S01]  /*6990*/  F2FP.SATFINITE.E4M3.F32.PACK_AB_MERGE_C R92, R7, R6, RZ ;  /* 0x00000006075c723e */ /* 0x000fe200048070ff */
[----:B------:R-:W-:Y:S02]  /*69a0*/  HADD2.F32 R61, -RZ, R62.H0_H0 ;  /* 0x2000003eff3d7230 */ /* 0x000fe40000004100 */
[----:B------:R-:W-:Y:S01]  /*69b0*/  FMUL R11, R47, R11 ;  /* 0x0000000b2f0b7220 */ /* 0x000fe20000400000 */
[----:B------:R-:W-:Y:S01]  /*69c0*/  F2FP.F16.E4M3.UNPACK_B R64, R59.H1 ;  /* 0x0000003bff40723e */ /* 0x000fe200030006ff */
[----:B------:R-:W-:Y:S01]  /*69d0*/  HADD2.F32 R59, -RZ, R60.H0_H0 ;  /* 0x2000003cff3b7230 */ /* 0x000fe20000004100 */
[----:B------:R-:W-:Y:S01]  /*69e0*/  F2FP.SATFINITE.E4M3.F32.PACK_AB_MERGE_C R92, R5, R4, R92 ;  /* 0x00000004055c723e */ /* 0x000fe2000480705c */
[C---:B------:R-:W-:Y:S01]  /*69f0*/  FFMA R11, R49.reuse, R56, R11 ;  /* 0x00000038310b7223 */ /* 0x040fe2000000000b */
[C---:B------:R-:W-:Y:S01]  /*6a00*/  FFMA R12, R49.reuse, R57, R12 ;  /* 0x00000039310c7223 */ /* 0x040fe2000000000c */
[----:B------:R-:W-:Y:S01]  /*6a10*/  FFMA R13, R49, R58, R13 ;  /* 0x0000003a310d7223 */ /* 0x000fe2000000000d */
[----:B------:R-:W-:Y:S02]  /*6a20*/  HADD2.F32 R62, -RZ, R62.H1_H1 ;  /* 0x3000003eff3e7230 */ /* 0x000fe40000004100 */
[----:B------:R-:W-:Y:S01]  /*6a30*/  FMUL R14, R47, R14 ;  /* 0x0000000e2f0e7220 */ /* 0x000fe20000400000 */
[----:B------:R-:W-:Y:S01]  /*6a40*/  HADD2.F32 R60, -RZ, R60.H1_H1 ;  /* 0x3000003cff3c7230 */ /* 0x000fe20000004100 */
[----:B------:R-:W-:Y:S01]  /*6a50*/  F2FP.SATFINITE.E4M3.F32.PACK_AB_MERGE_C R93, R11, R10, RZ ;  /* 0x0000000a0b5d723e */ /* 0x000fe200048070ff */
[----:B------:R-:W-:Y:S02]  /*6a60*/  HADD2.F32 R51, -RZ, R77.H0_H0 ;  /* 0x2000004dff337230 */ /* 0x000fe40000004100 */
[----:B------:R-:W-:Y:S01]  /*6a70*/  FFMA R14, R49, R59, R14 ;  /* 0x0000003b310e7223 */ /* 0x000fe2000000000e */
[----:B------:R-:W-:Y:S01]  /*6a80*/  FMUL R15, R47, R15 ;  /* 0x0000000f2f0f7220 */ /* 0x000fe20000400000 */
[--C-:B------:R-:W-:Y:S01]  /*6a90*/  HADD2.F32 R63, -RZ, R64.reuse.H0_H0 ;  /* 0x20000040ff3f7230 */ /* 0x100fe20000004100 */
[----:B------:R-:W-:Y:S01]  /*6aa0*/  F2FP.SATFINITE.E4M3.F32.PACK_AB_MERGE_C R93, R9, R8, R93 ;  /* 0x00000008095d723e */ /* 0x000fe2000480705d */
[----:B------:R-:W-:Y:S02]  /*6ab0*/  HADD2.F32 R64, -RZ, R64.H1_H1 ;  /* 0x30000040ff407230 */ /* 0x000fe40000004100 */
[C---:B------:R-:W-:Y:S01]  /*6ac0*/  FFMA R15, R49.reuse, R60, R15 ;  /* 0x0000003c310f7223 */ /* 0x040fe2000000000f */
[C---:B------:R-:W-:Y:S01]  /*6ad0*/  FFMA R16, R49.reuse, R61, R16 ;  /* 0x0000003d31107223 */ /* 0x040fe20000000010 */
[----:B------:R-:W-:Y:S01]  /*6ae0*/  FFMA R17, R49, R62, R17 ;  /* 0x0000003e31117223 */ /* 0x000fe20000000011 */
[C---:B------:R-:W-:Y:S01]  /*6af0*/  FMUL R18, R47.reuse, R18 ;  /* 0x000000122f127220 */ /* 0x040fe20000400000 */
[C---:B------:R-:W-:Y:S01]  /*6b00*/  FMUL R19, R47.reuse, R19 ;  /* 0x000000132f137220 */ /* 0x040fe20000400000 */
[--C-:B------:R-:W-:Y:S02]  /*6b10*/  HADD2.F32 R66, -RZ, R68.reuse.H0_H0 ;  /* 0x20000044ff427230 */ /* 0x100fe40000004100 */
[----:B------:R-:W-:Y:S01]  /*6b20*/  FMUL R3, R47, R22 ;  /* 0x000000162f037220 */ /* 0x000fe20000400000 */
[C---:B------:R-:W-:Y:S01]  /*6b30*/  FFMA R18, R49.reuse, R63, R18 ;  /* 0x0000003f31127223 */ /* 0x040fe20000000012 */
[----:B------:R-:W-:Y:S02]  /*6b40*/  HADD2.F32 R68, -RZ, R68.H1_H1 ;  /* 0x30000044ff447230 */ /* 0x000fe40000004100 */
[----:B------:R-:W-:Y:S01]  /*6b50*/  FFMA R19, R49, R64, R19 ;  /* 0x0000004031137223 */ /* 0x000fe20000000013 */
[----:B------:R-:W-:Y:S01]  /*6b60*/  FMUL R23, R47, R23 ;  /* 0x000000172f177220 */ /* 0x000fe20000400000 */
[C---:B------:R-:W-:Y:S01]  /*6b70*/  FFMA R0, R49.reuse, R65, R0 ;  /* 0x0000004131007223 */ /* 0x040fe20000000000 */
[C---:B------:R-:W-:Y:S01]  /*6b80*/  FFMA R2, R49.reuse, R67, R2 ;  /* 0x0000004331027223 */ /* 0x040fe20000000002 */
[--C-:B------:R-:W-:Y:S02]  /*6b90*/  HADD2.F32 R71, -RZ, R72.reuse.H0_H0 ;  /* 0x20000048ff477230 */ /* 0x100fe40000004100 */
[----:B------:R-:W-:Y:S01]  /*6ba0*/  FFMA R3, R49, R66, R3 ;  /* 0x0000004231037223 */ /* 0x000fe20000000003 */
[----:B------:R-:W-:Y:S02]  /*6bb0*/  HADD2.F32 R72, -RZ, R72.H1_H1 ;  /* 0x30000048ff487230 */ /* 0x000fe40000004100 */
[----:B------:R-:W-:Y:S01]  /*6bc0*/  FMUL R22, R47, R26 ;  /* 0x0000001a2f167220 */ /* 0x000fe20000400000 */
        /* <DEDUP_REMOVED lines=18> */
[----:B------:R-:W-:Y:S01]  /*6cf0*/  F2FP.SATFINITE.E4M3.F32.PACK_AB_MERGE_C R94, R15, R14, RZ ;  /* 0x0000000e0f5e723e */ /* 0x000fe200048070ff */
[----:B------:R-:W-:Y:S01]  /*6d00*/  FFMA R28, R49, R51, R28 ;  /* 0x00000033311c7223 */ /* 0x000fe2000000001c */
[----:B------:R-:W-:Y:S01]  /*6d10*/  F2FP.SATFINITE.E4M3.F32.PACK_AB_MERGE_C R95, R19, R18, RZ ;  /* 0x00000012135f723e */ /* 0x000fe200048070ff */
[C---:B------:R-:W-:Y:S01]  /*6d20*/  FFMA R29, R49.reuse, R48, R29 ;  /* 0x00000030311d7223 */ /* 0x040fe2000000001d */
[C---:B------:R-:W-:Y:S01]  /*6d30*/  FFMA R30, R49.reuse, R77, R30 ;  /* 0x0000004d311e7223 */ /* 0x040fe2000000001e */
[----:B------:R-:W-:Y:S01]  /*6d40*/  FFMA R35, R49, R50, R35 ;  /* 0x0000003231237223 */ /* 0x000fe20000000023 */
[----:B------:R-:W-:Y:S02]  /*6d50*/  F2FP.SATFINITE.E4M3.F32.PACK_AB_MERGE_C R94, R13, R12, R94 ;  /* 0x0000000c0d5e723e */ /* 0x000fe4000480705e */
[----:B------:R-:W-:Y:S02]  /*6d60*/  F2FP.SATFINITE.E4M3.F32.PACK_AB_MERGE_C R95, R17, R16, R95 ;  /* 0x00000010115f723e */ /* 0x000fe4000480705f */
[----:B------:R-:W-:Y:S02]  /*6d70*/  F2FP.SATFINITE.E4M3.F32.PACK_AB_MERGE_C R113, R23, R3, RZ ;  /* 0x000000031771723e */ /* 0x000fe400048070ff */
[----:B------:R-:W-:Y:S01]  /*6d80*/  F2FP.SATFINITE.E4M3.F32.PACK_AB_MERGE_C R114, R27, R22, RZ ;  /* 0x000000161b72723e */ /* 0x000fe200048070ff */
[----:B------:R1:W-:Y:S01]  /*6d90*/  STS.128 [R103+UR43+0x1400], R92 ;  /* 0x0014005c67007988 */ /* 0x0003e20008000c2b */
[----:B------:R-:W-:Y:S02]  /*6da0*/  F2FP.SATFINITE.E4M3.F32.PACK_AB_MERGE_C R116, R31, R26, RZ ;  /* 0x0000001a1f74723e */ /* 0x000fe400048070ff */
[----:B------:R-:W-:Y:S02]  /*6db0*/  F2FP.SATFINITE.E4M3.F32.PACK_AB_MERGE_C R117, R35, R30, RZ ;  /* 0x0000001e2375723e */ /* 0x000fe400048070ff */
[----:B------:R-:W-:Y:S02]  /*6dc0*/  F2FP.SATFINITE.E4M3.F32.PACK_AB_MERGE_C R112, R2, R0, R113 ;  /* 0x000000000270723e */ /* 0x000fe40004807071 */
[----:B------:R-:W-:Y:S02]  /*6dd0*/  F2FP.SATFINITE.E4M3.F32.PACK_AB_MERGE_C R113, R21, R20, R114 ;  /* 0x000000141571723e */ /* 0x000fe40004807072 */
[----:B------:R-:W-:Y:S02]  /*6de0*/  F2FP.SATFINITE.E4M3.F32.PACK_AB_MERGE_C R114, R25, R24, R116 ;  /* 0x000000181972723e */ /* 0x000fe40004807074 */
[----:B------:R-:W-:Y:S02]  /*6df0*/  F2FP.SATFINITE.E4M3.F32.PACK_AB_MERGE_C R115, R29, R28, R117 ;  /* 0x0000001c1d73723e */ /* 0x000fe40004807075 */
[----:B------:R-:W-:Y:S03]  /*6e00*/  IADD3 R116, PT, PT, R44, 0x1, RZ ;  /* 0x000000012c747810 */ /* 0x000fe60007ffe0ff */
[----:B------:R1:W-:Y:S01]  /*6e10*/  STS.128 [R102+0x1010], R112 ;  /* 0x0010107066007388 */ /* 0x0003e20000000c00 */
[----:B------:R-:W-:Y:S01]  /*6e20*/  @!PT LDS RZ, [RZ] ;  /* 0x00000000fffff984 */ /* 0x000fe20000000800 */
[----:B------:R-:W-:Y:S01]  /*6e30*/  @!PT LDS RZ, [RZ] ;  /* 0x00000000fffff984 */ /* 0x000fe20000000800 */
[----:B------:R-:W-:Y:S01]  /*6e40*/  @!PT LDS RZ, [RZ] ;  /* 0x00000000fffff984 */ /* 0x000fe20000000800 */
[----:B------:R-:W-:Y:S01]  /*6e50*/  @!PT LDS RZ, [RZ] ;  /* 0x00000000fffff984 */ /* 0x000fe20000000800 */
[----:B------:R3:W-:Y:S07]  /*6e60*/  MEMBAR.ALL.CTA ;  /* 0x0000000000007992 */ /* 0x0007ee0000008000 */
[----:B---3--:R-:W3:Y:S02]  /*6e70*/  FENCE.VIEW.ASYNC.S ;  /* 0x00000000000073c6 */ /* 0x008ee40000000000 */
[----:B---3--:R-:W-:Y:S06]  /*6e80*/  BAR.SYNC.DEFER_BLOCKING 0x1, 0x80 ;  /* 0x0042000000007b1d */ /* 0x008fec0000010000 */
[----:B------:R-:W-:Y:S05]  /*6e90*/  @P0 BRA `(.L_x_117) ;  /* 0x0000000000340947 */ /* 0x000fea0003800000 */
[----:B------:R-:W-:Y:S01]  /*6ea0*/  UIADD3 UR12, UPT, UPT, UR43, 0x1400, URZ ;  /* 0x000014002b0c7890 */ /* 0x000fe2000fffe0ff */
[----:B------:R-:W-:Y:S01]  /*6eb0*/  R2UR UR9, R91 ;  /* 0x000000005b0972ca */ /* 0x000fe200000e0000 */
[----:B------:R-:W-:Y:S01]  /*6ec0*/  UIADD3 UR10, UP0, UPT, UR46, 0x680, URZ ;  /* 0x000006802e0a7890 */ /* 0x000fe2000ff1e0ff */
[----:B------:R-:W-:Y:S01]  /*6ed0*/  R2UR UR8, R97 ;  /* 0x00000000610872ca */ /* 0x000fe200000e0000 */
[----:B------:R-:W-:Y:S02]  /*6ee0*/  UMOV UR7, UR36 ;  /* 0x0000002400077c82 */ /* 0x000fe40008000000 */
[----:B------:R-:W-:Y:S01]  /*6ef0*/  IMAD.U32 R109, RZ, RZ, UR12 ;  /* 0x0000000cff6d7e24 */ /* 0x000fe2000f8e00ff */
[----:B------:R-:W-:Y:S04]  /*6f00*/  UIADD3.X UR11, UPT, UPT, URZ, UR47, URZ, UP0, !UPT ;  /* 0x0000002fff0b7290 */ /* 0x000fe800087fe4ff */
[----:B------:R-:W-:Y:S03]  /*6f10*/  R2UR UR4, R109 ;  /* 0x000000006d0472ca */ /* 0x000fe600000e0000 */
[----:B------:R-:W-:Y:S02]  /*6f20*/  USHF.L.U32 UR5, UR9, 0x6, URZ ;  /* 0x0000000609057899 */ /* 0x000fe400080006ff */
[----:B------:R-:W-:Y:S09]  /*6f30*/  USHF.L.U32 UR6, UR8, 0x6, URZ ;  /* 0x0000000608067899 */ /* 0x000ff200080006ff */
[----:B------:R3:W-:Y:S01]  /*6f40*/  UTMASTG.3D [UR4], [UR10] ;  /* 0x000000040a0073b5 */ /* 0x0007e20008010000 */
[----:B------:R0:W-:Y:S01]  /*6f50*/  UTMACMDFLUSH ;  /* 0x00000000000079b7 */ /* 0x0001e20000000000 */
[----:B---3--:R-:W-:Y:S04]  /*6f60*/  DEPBAR.LE SB0, 0x0 ;  /* 0x000080000000791a */ /* 0x008fe80000000000 */
.L_x_117:
[----:B------:R-:W-:Y:S05]  /*6f70*/  BSYNC.RECONVERGENT B0 ;  /* 0x0000000000007941 */ /* 0x000fea0003800200 */
.L_x_116:
[----:B------:R-:W-:Y:S01]  /*6f80*/  BAR.SYNC.DEFER_BLOCKING 0x1, 0x80 ;  /* 0x0042000000007b1d */ /* 0x000fe20000010000 */
[----:B------:R-:W-:Y:S01]  /*6f90*/  ISETP.NE.AND P2, PT, R110, RZ, PT ;  /* 0x000000ff6e00720c */ /* 0x000fe20003f45270 */
[----:B------:R-:W-:Y:S01]  /*6fa0*/  IMAD.IADD R91, R43, 0x1, R79 ;  /* 0x000000012b5b7824 */ /* 0x000fe200078e024f */
[----:B------:R-:W-:Y:S01]  /*6fb0*/  ISETP.NE.AND P0, PT, R111, 0x2, PT ;  /* 0x000000026f00780c */ /* 0x000fe20003f05270 */
[----:B------:R-:W-:Y:S01]  /*6fc0*/  IMAD.IADD R97, R45, 0x1, R90 ;  /* 0x000000012d617824 */ /* 0x000fe200078e025a */
[----:B------:R-:W-:Y:S02]  /*6fd0*/  ISETP.NE.AND P1, PT, R116, 0x4, PT ;  /* 0x000000047400780c */ /* 0x000fe40003f25270 */
[----:B------:R-:W-:Y:S02]  /*6fe0*/  SEL R0, RZ, 0x1, P0 ;  /* 0x00000001ff007807 */ /* 0x000fe40000000000 */
[----:B------:R-:W-:Y:S02]  /*6ff0*/  SEL R3, RZ, 0x1, P1 ;  /* 0x00000001ff037807 */ /* 0x000fe40000800000 */
[----:B------:R-:W-:Y:S02]  /*7000*/  LOP3.LUT R107, R107, R0, RZ, 0x3c, !PT ;  /* 0x000000006b6b7212 */ /* 0x000fe400078e3cff */
[----:B------:R-:W-:Y:S02]  /*7010*/  LOP3.LUT R108, R108, R3, RZ, 0x3c, !PT ;  /* 0x000000036c6c7212 */ /* 0x000fe400078e3cff */
[----:B------:R-:W-:Y:S02]  /*7020*/  @P2 R2UR UR36, R105 ;  /* 0x00000000692422ca */ /* 0x000fe400000e0000 */
[----:B------:R-:W-:Y:S02]  /*7030*/  SEL R111, R111, RZ, P0 ;  /* 0x000000ff6f6f7207 */ /* 0x000fe40000000000 */
[----:B------:R-:W-:Y:S01]  /*7040*/  SEL R44, R116, RZ, P1 ;  /* 0x000000ff742c7207 */ /* 0x000fe20000800000 */
[----:B------:R-:W-:Y:S10]  /*7050*/  @P2 BRA `(.L_x_118) ;  /* 0xffffffe400842947 */ /* 0x000ff4000383ffff */
[----:B------:R-:W-:Y:S05]  /*7060*/  EXIT ;  /* 0x000000000000794d */ /* 0x000fea0003800000 */
.L_x_20:
[----:B--2---:R2:W1:Y:S02]  /*7070*/  SYNCS.PHASECHK.TRANS64.TRYWAIT P0, [R3+URZ+0x240], R2 ;  /* 0x00024002030075a7 */ /* 0x00446400080011ff */
[----:B-1----:R-:W-:Y:S05]  /*7080*/  @!P0 NANOSLEEP.SYNCS 0x989680 ;  /* 0x009896800000895d */ /* 0x002fea0003900000 */
[----:B------:R-:W1:Y:S02]  /*7090*/  @!P0 SYNCS.PHASECHK.TRANS64 P0, [R3+URZ+0x240], R2 ;  /* 0x00024002030085a7 */ /* 0x000e6400080010ff */
[----:B-1----:R-:W-:Y:S05]  /*70a0*/  @!P0 BRA `(.L_x_20) ;  /* 0xfffffffc00f08947 */ /* 0x002fea000383ffff */
[----:B------:R-:W-:Y:S05]  /*70b0*/  BRA `(.L_x_119) ;  /* 0xffffffa400f47947 */ /* 0x000fea000383ffff */
.L_x_23:
[----:B-1----:R-:W-:-:S07]  /*70c0*/  MOV R2, UR33 ;  /* 0x0000002100027c02 */ /* 0x002fce0008000f00 */
.L_x_120:
[----:B-1----:R1:W2:Y:S02]  /*70d0*/  SYNCS.PHASECHK.TRANS64.TRYWAIT P0, [R2+URZ+0xd8], R5 ;  /* 0x0000d805020075a7 */ /* 0x0022a400080011ff */
[----:B--2---:R-:W-:Y:S05]  /*70e0*/  @!P0 NANOSLEEP.SYNCS 0x989680 ;  /* 0x009896800000895d */ /* 0x004fea0003900000 */
[----:B------:R-:W2:Y:S02]  /*70f0*/  @!P0 SYNCS.PHASECHK.TRANS64 P0, [R2+URZ+0xd8], R5 ;  /* 0x0000d805020085a7 */ /* 0x000ea400080010ff */
[----:B--2---:R-:W-:Y:S05]  /*7100*/  @!P0 BRA `(.L_x_120) ;  /* 0xfffffffc00f08947 */ /* 0x004fea000383ffff */
[----:B------:R-:W-:Y:S05]  /*7110*/  BRA `(.L_x_22) ;  /* 0xffffffa800447947 */ /* 0x000fea000383ffff */
.L_x_29:
[----:B-1----:R-:W-:-:S07]  /*7120*/  MOV R2, UR17 ;  /* 0x0000001100027c02 */ /* 0x002fce0008000f00 */
.L_x_121:
[----:B-1----:R1:W2:Y:S02]  /*7130*/  SYNCS.PHASECHK.TRANS64.TRYWAIT P0, [R2+URZ+0xd8], R5 ;  /* 0x0000d805020075a7 */ /* 0x0022a400080011ff */
[----:B--2---:R-:W-:Y:S05]  /*7140*/  @!P0 NANOSLEEP.SYNCS 0x989680 ;  /* 0x009896800000895d */ /* 0x004fea0003900000 */
[----:B------:R-:W2:Y:S02]  /*7150*/  @!P0 SYNCS.PHASECHK.TRANS64 P0, [R2+URZ+0xd8], R5 ;  /* 0x0000d805020085a7 */ /* 0x000ea400080010ff */
[----:B--2---:R-:W-:Y:S05]  /*7160*/  @!P0 BRA `(.L_x_121) ;  /* 0xfffffffc00f08947 */ /* 0x004fea000383ffff */
[----:B------:R-:W-:Y:S05]  /*7170*/  BRA `(.L_x_28) ;  /* 0xffffffa800e87947 */ /* 0x000fea000383ffff */
.L_x_33:
[----:B-1----:R1:W2:Y:S02]  /*7180*/  SYNCS.PHASECHK.TRANS64.TRYWAIT P0, [R2+URZ+0x1d0], R3 ;  /* 0x0001d003020075a7 */ /* 0x0022a400080011ff */
[----:B--2---:R-:W-:Y:S05]  /*7190*/  @!P0 NANOSLEEP.SYNCS 0x989680 ;  /* 0x009896800000895d */ /* 0x004fea0003900000 */
[----:B------:R-:W2:Y:S02]  /*71a0*/  @!P0 SYNCS.PHASECHK.TRANS64 P0, [R2+URZ+0x1d0], R3 ;  /* 0x0001d003020085a7 */ /* 0x000ea400080010ff */
[----:B--2---:R-:W-:Y:S05]  /*71b0*/  @!P0 BRA `(.L_x_33) ;  /* 0xfffffffc00f08947 */ /* 0x004fea000383ffff */
[----:B------:R-:W-:Y:S05]  /*71c0*/  BRA `(.L_x_122) ;  /* 0xffffffac00747947 */ /* 0x000fea000383ffff */
.L_x_37:
[----:B----4-:R-:W-:-:S07]  /*71d0*/  MOV R0, UR5 ;  /* 0x0000000500007c02 */ /* 0x010fce0008000f00 */
.L_x_123:
[----:B-1----:R1:W2:Y:S02]  /*71e0*/  SYNCS.PHASECHK.TRANS64.TRYWAIT P0, [R0+URZ], R3 ;  /* 0x00000003000075a7 */ /* 0x0022a400080011ff */
[----:B--2---:R-:W-:Y:S05]  /*71f0*/  @!P0 NANOSLEEP.SYNCS 0x989680 ;  /* 0x009896800000895d */ /* 0x004fea0003900000 */
[----:B------:R-:W2:Y:S02]  /*7200*/  @!P0 SYNCS.PHASECHK.TRANS64 P0, [R0+URZ], R3 ;  /* 0x00000003000085a7 */ /* 0x000ea400080010ff */
[----:B--2---:R-:W-:Y:S05]  /*7210*/  @!P0 BRA `(.L_x_123) ;  /* 0xfffffffc00f08947 */ /* 0x004fea000383ffff */
[----:B------:R-:W-:Y:S05]  /*7220*/  BRA `(.L_x_124) ;  /* 0xffffffb000e47947 */ /* 0x000fea000383ffff */
.L_x_38:
[----:B----4-:R-:W-:-:S07]  /*7230*/  MOV R0, UR5 ;  /* 0x0000000500007c02 */ /* 0x010fce0008000f00 */
.L_x_125:
[----:B-1----:R1:W2:Y:S02]  /*7240*/  SYNCS.PHASECHK.TRANS64.TRYWAIT P0, [R0+URZ], R3 ;  /* 0x00000003000075a7 */ /* 0x0022a400080011ff */
[----:B--2---:R-:W-:Y:S05]  /*7250*/  @!P0 NANOSLEEP.SYNCS 0x989680 ;  /* 0x009896800000895d */ /* 0x004fea0003900000 */
[----:B------:R-:W2:Y:S02]  /*7260*/  @!P0 SYNCS.PHASECHK.TRANS64 P0, [R0+URZ], R3 ;  /* 0x00000003000085a7 */ /* 0x000ea400080010ff */
[----:B--2---:R-:W-:Y:S05]  /*7270*/  @!P0 BRA `(.L_x_125) ;  /* 0xfffffffc00f08947 */ /* 0x004fea000383ffff */
[----:B------:R-:W-:Y:S05]  /*7280*/  BRA `(.L_x_126) ;  /* 0xffffffb000f07947 */ /* 0x000fea000383ffff */
.L_x_39:
[----:B----4-:R-:W-:-:S07]  /*7290*/  MOV R0, UR5 ;  /* 0x0000000500007c02 */ /* 0x010fce0008000f00 */
.L_x_127:
[----:B-1----:R1:W2:Y:S02]  /*72a0*/  SYNCS.PHASECHK.TRANS64.TRYWAIT P0, [R0+URZ], R3 ;  /* 0x00000003000075a7 */ /* 0x0022a400080011ff */
[----:B--2---:R-:W-:Y:S05]  /*72b0*/  @!P0 NANOSLEEP.SYNCS 0x989680 ;  /* 0x009896800000895d */ /* 0x004fea0003900000 */
[----:B------:R-:W2:Y:S02]  /*72c0*/  @!P0 SYNCS.PHASECHK.TRANS64 P0, [R0+URZ], R3 ;  /* 0x00000003000085a7 */ /* 0x000ea400080010ff */
[----:B--2---:R-:W-:Y:S05]  /*72d0*/  @!P0 BRA `(.L_x_127) ;  /* 0xfffffffc00f08947 */ /* 0x004fea000383ffff */
[----:B------:R-:W-:Y:S05]  /*72e0*/  BRA `(.L_x_128) ;  /* 0xffffffb000fc7947 */ /* 0x000fea000383ffff */
.L_x_40:
[----:B----4-:R-:W-:-:S07]  /*72f0*/  MOV R0, UR5 ;  /* 0x0000000500007c02 */ /* 0x010fce0008000f00 */
.L_x_129:
[----:B-1----:R1:W2:Y:S02]  /*7300*/  SYNCS.PHASECHK.TRANS64.TRYWAIT P0, [R0+URZ], R3 ;  /* 0x00000003000075a7 */ /* 0x0022a400080011ff */
[----:B--2---:R-:W-:Y:S05]  /*7310*/  @!P0 NANOSLEEP.SYNCS 0x989680 ;  /* 0x009896800000895d */ /* 0x004fea0003900000 */
[----:B------:R-:W2:Y:S02]  /*7320*/  @!P0 SYNCS.PHASECHK.TRANS64 P0, [R0+URZ], R3 ;  /* 0x00000003000085a7 */ /* 0x000ea400080010ff */
[----:B--2---:R-:W-:Y:S05]  /*7330*/  @!P0 BRA `(.L_x_129) ;  /* 0xfffffffc00f08947 */ /* 0x004fea000383ffff */
[----:B------:R-:W-:Y:S05]  /*7340*/  BRA `(.L_x_130) ;  /* 0xffffffb400087947 */ /* 0x000fea000383ffff */
.L_x_41:
[----:B----4-:R-:W-:-:S07]  /*7350*/  MOV R0, UR5 ;  /* 0x0000000500007c02 */ /* 0x010fce0008000f00 */
.L_x_131:
[----:B-1----:R1:W2:Y:S02]  /*7360*/  SYNCS.PHASECHK.TRANS64.TRYWAIT P0, [R0+URZ], R3 ;  /* 0x00000003000075a7 */ /* 0x0022a400080011ff */
[----:B--2---:R-:W-:Y:S05]  /*7370*/  @!P0 NANOSLEEP.SYNCS 0x989680 ;  /* 0x009896800000895d */ /* 0x004fea0003900000 */
[----:B------:R-:W2:Y:S02]  /*7380*/  @!P0 SYNCS.PHASECHK.TRANS64 P0, [R0+URZ], R3 ;  /* 0x00000003000085a7 */ /* 0x000ea400080010ff */
[----:B--2---:R-:W-:Y:S05]  /*7390*/  @!P0 BRA `(.L_x_131) ;  /* 0xfffffffc00f08947 */ /* 0x004fea000383ffff */
[----:B------:R-:W-:Y:S05]  /*73a0*/  BRA `(.L_x_132) ;  /* 0xffffffb400147947 */ /* 0x000fea000383ffff */
.L_x_42:
[----:B----4-:R-:W-:-:S07]  /*73b0*/  MOV R0, UR5 ;  /* 0x0000000500007c02 */ /* 0x010fce0008000f00 */
.L_x_133:
[----:B-1----:R1:W2:Y:S02]  /*73c0*/  SYNCS.PHASECHK.TRANS64.TRYWAIT P0, [R0+URZ], R3 ;  /* 0x00000003000075a7 */ /* 0x0022a400080011ff */
[----:B--2---:R-:W-:Y:S05]  /*73d0*/  @!P0 NANOSLEEP.SYNCS 0x989680 ;  /* 0x009896800000895d */ /* 0x004fea0003900000 */
[----:B------:R-:W2:Y:S02]  /*73e0*/  @!P0 SYNCS.PHASECHK.TRANS64 P0, [R0+URZ], R3 ;  /* 0x00000003000085a7 */ /* 0x000ea400080010ff */
[----:B--2---:R-:W-:Y:S05]  /*73f0*/  @!P0 BRA `(.L_x_133) ;  /* 0xfffffffc00f08947 */ /* 0x004fea000383ffff */
[----:B------:R-:W-:Y:S05]  /*7400*/  BRA `(.L_x_134) ;  /* 0xffffffb400207947 */ /* 0x000fea000383ffff */
.L_x_43:
[----:B----4-:R-:W-:-:S07]  /*7410*/  MOV R0, UR5 ;  /* 0x0000000500007c02 */ /* 0x010fce0008000f00 */
.L_x_135:
[----:B-1----:R1:W2:Y:S02]  /*7420*/  SYNCS.PHASECHK.TRANS64.TRYWAIT P0, [R0+URZ], R3 ;  /* 0x00000003000075a7 */ /* 0x0022a400080011ff */
[----:B--2---:R-:W-:Y:S05]  /*7430*/  @!P0 NANOSLEEP.SYNCS 0x989680 ;  /* 0x009896800000895d */ /* 0x004fea0003900000 */
[----:B------:R-:W2:Y:S02]  /*7440*/  @!P0 SYNCS.PHASECHK.TRANS64 P0, [R0+URZ], R3 ;  /* 0x00000003000085a7 */ /* 0x000ea400080010ff */
[----:B--2---:R-:W-:Y:S05]  /*7450*/  @!P0 BRA `(.L_x_135) ;  /* 0xfffffffc00f08947 */ /* 0x004fea000383ffff */
[----:B------:R-:W-:Y:S05]  /*7460*/  BRA `(.L_x_136) ;  /* 0xffffffb4002c7947 */ /* 0x000fea000383ffff */
.L_x_44:
[----:B----4-:R-:W-:-:S07]  /*7470*/  MOV R0, UR5 ;  /* 0x0000000500007c02 */ /* 0x010fce0008000f00 */
.L_x_137:
[----:B-1----:R1:W2:Y:S02]  /*7480*/  SYNCS.PHASECHK.TRANS64.TRYWAIT P0, [R0+URZ], R3 ;  /* 0x00000003000075a7 */ /* 0x0022a400080011ff */
[----:B--2---:R-:W-:Y:S05]  /*7490*/  @!P0 NANOSLEEP.SYNCS 0x989680 ;  /* 0x009896800000895d */ /* 0x004fea0003900000 */
[----:B------:R-:W2:Y:S02]  /*74a0*/  @!P0 SYNCS.PHASECHK.TRANS64 P0, [R0+URZ], R3 ;  /* 0x00000003000085a7 */ /* 0x000ea400080010ff */
[----:B--2---:R-:W-:Y:S05]  /*74b0*/  @!P0 BRA `(.L_x_137) ;  /* 0xfffffffc00f08947 */ /* 0x004fea000383ffff */
[----:B------:R-:W-:Y:S05]  /*74c0*/  BRA `(.L_x_138) ;  /* 0xffffffb400387947 */ /* 0x000fea000383ffff */
.L_x_45:
[----:B----4-:R-:W-:-:S07]  /*74d0*/  MOV R0, UR5 ;  /* 0x0000000500007c02 */ /* 0x010fce0008000f00 */
.L_x_139:
[----:B-1----:R1:W2:Y:S02]  /*74e0*/  SYNCS.PHASECHK.TRANS64.TRYWAIT P0, [R0+URZ], R3 ;  /* 0x00000003000075a7 */ /* 0x0022a400080011ff */
[----:B--2---:R-:W-:Y:S05]  /*74f0*/  @!P0 NANOSLEEP.SYNCS 0x989680 ;  /* 0x009896800000895d */ /* 0x004fea0003900000 */
[----:B------:R-:W2:Y:S02]  /*7500*/  @!P0 SYNCS.PHASECHK.TRANS64 P0, [R0+URZ], R3 ;  /* 0x00000003000085a7 */ /* 0x000ea400080010ff */
[----:B--2---:R-:W-:Y:S05]  /*7510*/  @!P0 BRA `(.L_x_139) ;  /* 0xfffffffc00f08947 */ /* 0x004fea000383ffff */
[----:B------:R-:W-:Y:S05]  /*7520*/  BRA `(.L_x_140) ;  /* 0xffffffb400447947 */ /* 0x000fea000383ffff */
.L_x_46:
[----:B----4-:R-:W-:-:S07]  /*7530*/  MOV R0, UR5 ;  /* 0x0000000500007c02 */ /* 0x010fce0008000f00 */
.L_x_141:
[----:B-1----:R1:W2:Y:S02]  /*7540*/  SYNCS.PHASECHK.TRANS64.TRYWAIT P0, [R0+URZ], R3 ;  /* 0x00000003000075a7 */ /* 0x0022a400080011ff */
[----:B--2---:R-:W-:Y:S05]  /*7550*/  @!P0 NANOSLEEP.SYNCS 0x989680 ;  /* 0x009896800000895d */ /* 0x004fea0003900000 */
[----:B------:R-:W2:Y:S02]  /*7560*/  @!P0 SYNCS.PHASECHK.TRANS64 P0, [R0+URZ], R3 ;  /* 0x00000003000085a7 */ /* 0x000ea400080010ff */
[----:B--2---:R-:W-:Y:S05]  /*7570*/  @!P0 BRA `(.L_x_141) ;  /* 0xfffffffc00f08947 */ /* 0x004fea000383ffff */
[----:B------:R-:W-:Y:S05]  /*7580*/  BRA `(.L_x_142) ;  /* 0xffffffb400507947 */ /* 0x000fea000383ffff */
.L_x_47:
[----:B----4-:R-:W-:-:S07]  /*7590*/  MOV R0, UR5 ;  /* 0x0000000500007c02 */ /* 0x010fce0008000f00 */
.L_x_143:
[----:B-1----:R1:W2:Y:S02]  /*75a0*/  SYNCS.PHASECHK.TRANS64.TRYWAIT P0, [R0+URZ], R3 ;  /* 0x00000003000075a7 */ /* 0x0022a400080011ff */
[----:B--2---:R-:W-:Y:S05]  /*75b0*/  @!P0 NANOSLEEP.SYNCS 0x989680 ;  /* 0x009896800000895d */ /* 0x004fea0003900000 */
[----:B------:R-:W2:Y:S02]  /*75c0*/  @!P0 SYNCS.PHASECHK.TRANS64 P0, [R0+URZ], R3 ;  /* 0x00000003000085a7 */ /* 0x000ea400080010ff */
[----:B--2---:R-:W-:Y:S05]  /*75d0*/  @!P0 BRA `(.L_x_143) ;  /* 0xfffffffc00f08947 */ /* 0x004fea000383ffff */
[----:B------:R-:W-:Y:S05]  /*75e0*/  BRA `(.L_x_144) ;  /* 0xffffffb4005c7947 */ /* 0x000fea000383ffff */
.L_x_48:
[----:B----4-:R-:W-:-:S07]  /*75f0*/  MOV R0, UR5 ;  /* 0x0000000500007c02 */ /* 0x010fce0008000f00 */
.L_x_145:
[----:B-1----:R1:W2:Y:S02]  /*7600*/  SYNCS.PHASECHK.TRANS64.TRYWAIT P0, [R0+URZ], R3 ;  /* 0x00000003000075a7 */ /* 0x0022a400080011ff */
[----:B--2---:R-:W-:Y:S05]  /*7610*/  @!P0 NANOSLEEP.SYNCS 0x989680 ;  /* 0x009896800000895d */ /* 0x004fea0003900000 */
[----:B------:R-:W2:Y:S02]  /*7620*/  @!P0 SYNCS.PHASECHK.TRANS64 P0, [R0+URZ], R3 ;  /* 0x00000003000085a7 */ /* 0x000ea400080010ff */
[----:B--2---:R-:W-:Y:S05]  /*7630*/  @!P0 BRA `(.L_x_145) ;  /* 0xfffffffc00f08947 */ /* 0x004fea000383ffff */
[----:B------:R-:W-:Y:S05]  /*7640*/  BRA `(.L_x_146) ;  /* 0xffffffb400687947 */ /* 0x000fea000383ffff */
.L_x_49:
[----:B----4-:R-:W-:-:S07]  /*7650*/  MOV R0, UR5 ;  /* 0x0000000500007c02 */ /* 0x010fce0008000f00 */
.L_x_147:
[----:B-1----:R1:W2:Y:S02]  /*7660*/  SYNCS.PHASECHK.TRANS64.TRYWAIT P0, [R0+URZ], R3 ;  /* 0x00000003000075a7 */ /* 0x0022a400080011ff */
[----:B--2---:R-:W-:Y:S05]  /*7670*/  @!P0 NANOSLEEP.SYNCS 0x989680 ;  /* 0x009896800000895d */ /* 0x004fea0003900000 */
[----:B------:R-:W2:Y:S02]  /*7680*/  @!P0 SYNCS.PHASECHK.TRANS64 P0, [R0+URZ], R3 ;  /* 0x00000003000085a7 */ /* 0x000ea400080010ff */
[----:B--2---:R-:W-:Y:S05]  /*7690*/  @!P0 BRA `(.L_x_147) ;  /* 0xfffffffc00f08947 */ /* 0x004fea000383ffff */
[----:B------:R-:W-:Y:S05]  /*76a0*/  BRA `(.L_x_148) ;  /* 0xffffffb400747947 */ /* 0x000fea000383ffff */
.L_x_50:
[----:B----4-:R-:W-:-:S07]  /*76b0*/  MOV R0, UR5 ;  /* 0x0000000500007c02 */ /* 0x010fce0008000f00 */
.L_x_149:
[----:B-1----:R1:W2:Y:S02]  /*76c0*/  SYNCS.PHASECHK.TRANS64.TRYWAIT P0, [R0+URZ], R3 ;  /* 0x00000003000075a7 */ /* 0x0022a400080011ff */
[----:B--2---:R-:W-:Y:S05]  /*76d0*/  @!P0 NANOSLEEP.SYNCS 0x989680 ;  /* 0x009896800000895d */ /* 0x004fea0003900000 */
[----:B------:R-:W2:Y:S02]  /*76e0*/  @!P0 SYNCS.PHASECHK.TRANS64 P0, [R0+URZ], R3 ;  /* 0x00000003000085a7 */ /* 0x000ea400080010ff */
[----:B--2---:R-:W-:Y:S05]  /*76f0*/  @!P0 BRA `(.L_x_149) ;  /* 0xfffffffc00f08947 */ /* 0x004fea000383ffff */
[----:B------:R-:W-:Y:S05]  /*7700*/  BRA `(.L_x_150) ;  /* 0xffffffb400807947 */ /* 0x000fea000383ffff */
.L_x_51:
[----:B----4-:R-:W-:-:S07]  /*7710*/  MOV R0, UR5 ;  /* 0x0000000500007c02 */ /* 0x010fce0008000f00 */
.L_x_151:
[----:B-1----:R1:W2:Y:S02]  /*7720*/  SYNCS.PHASECHK.TRANS64.TRYWAIT P0, [R0+URZ], R3 ;  /* 0x00000003000075a7 */ /* 0x0022a400080011ff */
[----:B--2---:R-:W-:Y:S05]  /*7730*/  @!P0 NANOSLEEP.SYNCS 0x989680 ;  /* 0x009896800000895d */ /* 0x004fea0003900000 */
[----:B------:R-:W2:Y:S02]  /*7740*/  @!P0 SYNCS.PHASECHK.TRANS64 P0, [R0+URZ], R3 ;  /* 0x00000003000085a7 */ /* 0x000ea400080010ff */
[----:B--2---:R-:W-:Y:S05]  /*7750*/  @!P0 BRA `(.L_x_151) ;  /* 0xfffffffc00f08947 */ /* 0x004fea000383ffff */
[----:B------:R-:W-:Y:S05]  /*7760*/  BRA `(.L_x_152) ;  /* 0xffffffb4008c7947 */ /* 0x000fea000383ffff */
.L_x_52:
[----:B----4-:R-:W-:-:S07]  /*7770*/  MOV R0, UR5 ;  /* 0x0000000500007c02 */ /* 0x010fce0008000f00 */
.L_x_153:
[----:B-1----:R1:W2:Y:S02]  /*7780*/  SYNCS.PHASECHK.TRANS64.TRYWAIT P0, [R0+URZ], R3 ;  /* 0x00000003000075a7 */ /* 0x0022a400080011ff */
[----:B--2---:R-:W-:Y:S05]  /*7790*/  @!P0 NANOSLEEP.SYNCS 0x989680 ;  /* 0x009896800000895d */ /* 0x004fea0003900000 */
[----:B------:R-:W2:Y:S02]  /*77a0*/  @!P0 SYNCS.PHASECHK.TRANS64 P0, [R0+URZ], R3 ;  /* 0x00000003000085a7 */ /* 0x000ea400080010ff */
[----:B--2---:R-:W-:Y:S05]  /*77b0*/  @!P0 BRA `(.L_x_153) ;  /* 0xfffffffc00f08947 */ /* 0x004fea000383ffff */
[----:B------:R-:W-:Y:S05]  /*77c0*/  BRA `(.L_x_154) ;  /* 0xffffffb400987947 */ /* 0x000fea000383ffff */
.L_x_53:
[----:B----4-:R-:W-:-:S07]  /*77d0*/  MOV R0, UR5 ;  /* 0x0000000500007c02 */ /* 0x010fce0008000f00 */
.L_x_155:
[----:B-1----:R1:W2:Y:S02]  /*77e0*/  SYNCS.PHASECHK.TRANS64.TRYWAIT P0, [R0+URZ], R3 ;  /* 0x00000003000075a7 */ /* 0x0022a400080011ff */
[----:B--2---:R-:W-:Y:S05]  /*77f0*/  @!P0 NANOSLEEP.SYNCS 0x989680 ;  /* 0x009896800000895d */ /* 0x004fea0003900000 */
[----:B------:R-:W2:Y:S02]  /*7800*/  @!P0 SYNCS.PHASECHK.TRANS64 P0, [R0+URZ], R3 ;  /* 0x00000003000085a7 */ /* 0x000ea400080010ff */
[----:B--2---:R-:W-:Y:S05]  /*7810*/  @!P0 BRA `(.L_x_155) ;  /* 0xfffffffc00f08947 */ /* 0x004fea000383ffff */
[----:B------:R-:W-:Y:S05]  /*7820*/  BRA `(.L_x_156) ;  /* 0xffffffb400a47947 */ /* 0x000fea000383ffff */
.L_x_54:
[----:B----4-:R-:W-:-:S07]  /*7830*/  MOV R0, UR5 ;  /* 0x0000000500007c02 */ /* 0x010fce0008000f00 */
.L_x_157:
[----:B-1----:R1:W2:Y:S02]  /*7840*/  SYNCS.PHASECHK.TRANS64.TRYWAIT P0, [R0+URZ], R3 ;  /* 0x00000003000075a7 */ /* 0x0022a400080011ff */
[----:B--2---:R-:W-:Y:S05]  /*7850*/  @!P0 NANOSLEEP.SYNCS 0x989680 ;  /* 0x009896800000895d */ /* 0x004fea0003900000 */
[----:B------:R-:W2:Y:S02]  /*7860*/  @!P0 SYNCS.PHASECHK.TRANS64 P0, [R0+URZ], R3 ;  /* 0x00000003000085a7 */ /* 0x000ea400080010ff */
[----:B--2---:R-:W-:Y:S05]  /*7870*/  @!P0 BRA `(.L_x_157) ;  /* 0xfffffffc00f08947 */ /* 0x004fea000383ffff */
[----:B------:R-:W-:Y:S05]  /*7880*/  BRA `(.L_x_158) ;  /* 0xffffffb400b07947 */ /* 0x000fea000383ffff */
.L_x_55:
[----:B----4-:R-:W-:-:S07]  /*7890*/  MOV R0, UR5 ;  /* 0x0000000500007c02 */ /* 0x010fce0008000f00 */
.L_x_159:
[----:B-1----:R1:W2:Y:S02]  /*78a0*/  SYNCS.PHASECHK.TRANS64.TRYWAIT P0, [R0+URZ], R3 ;  /* 0x00000003000075a7 */ /* 0x0022a400080011ff */
[----:B--2---:R-:W-:Y:S05]  /*78b0*/  @!P0 NANOSLEEP.SYNCS 0x989680 ;  /* 0x009896800000895d */ /* 0x004fea0003900000 */
[----:B------:R-:W2:Y:S02]  /*78c0*/  @!P0 SYNCS.PHASECHK.TRANS64 P0, [R0+URZ], R3 ;  /* 0x00000003000085a7 */ /* 0x000ea400080010ff */
[----:B--2---:R-:W-:Y:S05]  /*78d0*/  @!P0 BRA `(.L_x_159) ;  /* 0xfffffffc00f08947 */ /* 0x004fea000383ffff */
[----:B------:R-:W-:Y:S05]  /*78e0*/  BRA `(.L_x_160) ;  /* 0xffffffb400bc7947 */ /* 0x000fea000383ffff */
.L_x_56:
[----:B----4-:R-:W-:-:S07]  /*78f0*/  MOV R0, UR5 ;  /* 0x0000000500007c02 */ /* 0x010fce0008000f00 */
.L_x_161:
[----:B-1----:R1:W2:Y:S02]  /*7900*/  SYNCS.PHASECHK.TRANS64.TRYWAIT P0, [R0+URZ], R3 ;  /* 0x00000003000075a7 */ /* 0x0022a400080011ff */
[----:B--2---:R-:W-:Y:S05]  /*7910*/  @!P0 NANOSLEEP.SYNCS 0x989680 ;  /* 0x009896800000895d */ /* 0x004fea0003900000 */
[----:B------:R-:W2:Y:S02]  /*7920*/  @!P0 SYNCS.PHASECHK.TRANS64 P0, [R0+URZ], R3 ;  /* 0x00000003000085a7 */ /* 0x000ea400080010ff */
[----:B--2---:R-:W-:Y:S05]  /*7930*/  @!P0 BRA `(.L_x_161) ;  /* 0xfffffffc00f08947 */ /* 0x004fea000383ffff */
[----:B------:R-:W-:Y:S05]  /*7940*/  BRA `(.L_x_162) ;  /* 0xffffffb400c87947 */ /* 0x000fea000383ffff */
.L_x_57:
[----:B----4-:R-:W-:-:S07]  /*7950*/  MOV R0, UR5 ;  /* 0x0000000500007c02 */ /* 0x010fce0008000f00 */
.L_x_163:
[----:B-1----:R1:W2:Y:S02]  /*7960*/  SYNCS.PHASECHK.TRANS64.TRYWAIT P0, [R0+URZ], R3 ;  /* 0x00000003000075a7 */ /* 0x0022a400080011ff */
[----:B--2---:R-:W-:Y:S05]  /*7970*/  @!P0 NANOSLEEP.SYNCS 0x989680 ;  /* 0x009896800000895d */ /* 0x004fea0003900000 */
[----:B------:R-:W2:Y:S02]  /*7980*/  @!P0 SYNCS.PHASECHK.TRANS64 P0, [R0+URZ], R3 ;  /* 0x00000003000085a7 */ /* 0x000ea400080010ff */
[----:B--2---:R-:W-:Y:S05]  /*7990*/  @!P0 BRA `(.L_x_163) ;  /* 0xfffffffc00f08947 */ /* 0x004fea000383ffff */
[----:B------:R-:W-:Y:S05]  /*79a0*/  BRA `(.L_x_164) ;  /* 0xffffffb400d47947 */ /* 0x000fea000383ffff */
.L_x_58:
[----:B----4-:R-:W-:-:S07]  /*79b0*/  MOV R0, UR5 ;  /* 0x0000000500007c02 */ /* 0x010fce0008000f00 */
.L_x_165:
[----:B-1----:R1:W2:Y:S02]  /*79c0*/  SYNCS.PHASECHK.TRANS64.TRYWAIT P0, [R0+URZ], R3 ;  /* 0x00000003000075a7 */ /* 0x0022a400080011ff */
[----:B--2---:R-:W-:Y:S05]  /*79d0*/  @!P0 NANOSLEEP.SYNCS 0x989680 ;  /* 0x009896800000895d */ /* 0x004fea0003900000 */
[----:B------:R-:W2:Y:S02]  /*79e0*/  @!P0 SYNCS.PHASECHK.TRANS64 P0, [R0+URZ], R3 ;  /* 0x00000003000085a7 */ /* 0x000ea400080010ff */
[----:B--2---:R-:W-:Y:S05]  /*79f0*/  @!P0 BRA `(.L_x_165) ;  /* 0xfffffffc00f08947 */ /* 0x004fea000383ffff */
[----:B------:R-:W-:Y:S05]  /*7a00*/  BRA `(.L_x_166) ;  /* 0xffffffb400e07947 */ /* 0x000fea000383ffff */
.L_x_59:
[----:B----4-:R-:W-:-:S07]  /*7a10*/  MOV R0, UR5 ;  /* 0x0000000500007c02 */ /* 0x010fce0008000f00 */
.L_x_167:
[----:B-1----:R1:W2:Y:S02]  /*7a20*/  SYNCS.PHASECHK.TRANS64.TRYWAIT P0, [R0+URZ], R3 ;  /* 0x00000003000075a7 */ /* 0x0022a400080011ff */
[----:B--2---:R-:W-:Y:S05]  /*7a30*/  @!P0 NANOSLEEP.SYNCS 0x989680 ;  /* 0x009896800000895d */ /* 0x004fea0003900000 */
[----:B------:R-:W2:Y:S02]  /*7a40*/  @!P0 SYNCS.PHASECHK.TRANS64 P0, [R0+URZ], R3 ;  /* 0x00000003000085a7 */ /* 0x000ea400080010ff */
[----:B--2---:R-:W-:Y:S05]  /*7a50*/  @!P0 BRA `(.L_x_167) ;  /* 0xfffffffc00f08947 */ /* 0x004fea000383ffff */
[----:B------:R-:W-:Y:S05]  /*7a60*/  BRA `(.L_x_168) ;  /* 0xffffffb400ec7947 */ /* 0x000fea000383ffff */
.L_x_60:
[----:B----4-:R-:W-:-:S07]  /*7a70*/  MOV R0, UR5 ;  /* 0x0000000500007c02 */ /* 0x010fce0008000f00 */
.L_x_169:
[----:B-1----:R1:W2:Y:S02]  /*7a80*/  SYNCS.PHASECHK.TRANS64.TRYWAIT P0, [R0+URZ], R3 ;  /* 0x00000003000075a7 */ /* 0x0022a400080011ff */
[----:B--2---:R-:W-:Y:S05]  /*7a90*/  @!P0 NANOSLEEP.SYNCS 0x989680 ;  /* 0x009896800000895d */ /* 0x004fea0003900000 */
[----:B------:R-:W2:Y:S02]  /*7aa0*/  @!P0 SYNCS.PHASECHK.TRANS64 P0, [R0+URZ], R3 ;  /* 0x00000003000085a7 */ /* 0x000ea400080010ff */
[----:B--2---:R-:W-:Y:S05]  /*7ab0*/  @!P0 BRA `(.L_x_169) ;  /* 0xfffffffc00f08947 */ /* 0x004fea000383ffff */
[----:B------:R-:W-:Y:S05]  /*7ac0*/  BRA `(.L_x_170) ;  /* 0xffffffb400f87947 */ /* 0x000fea000383ffff */
.L_x_61:
[----:B----4-:R-:W-:-:S07]  /*7ad0*/  MOV R0, UR5 ;  /* 0x0000000500007c02 */ /* 0x010fce0008000f00 */
.L_x_171:
[----:B-1----:R1:W2:Y:S02]  /*7ae0*/  SYNCS.PHASECHK.TRANS64.TRYWAIT P0, [R0+URZ], R3 ;  /* 0x00000003000075a7 */ /* 0x0022a400080011ff */
[----:B--2---:R-:W-:Y:S05]  /*7af0*/  @!P0 NANOSLEEP.SYNCS 0x989680 ;  /* 0x009896800000895d */ /* 0x004fea0003900000 */
[----:B------:R-:W2:Y:S02]  /*7b00*/  @!P0 SYNCS.PHASECHK.TRANS64 P0, [R0+URZ], R3 ;  /* 0x00000003000085a7 */ /* 0x000ea400080010ff */
[----:B--2---:R-:W-:Y:S05]  /*7b10*/  @!P0 BRA `(.L_x_171) ;  /* 0xfffffffc00f08947 */ /* 0x004fea000383ffff */
[----:B------:R-:W-:Y:S05]  /*7b20*/  BRA `(.L_x_172) ;  /* 0xffffffb800047947 */ /* 0x000fea000383ffff */
.L_x_62:
[----:B----4-:R-:W-:-:S07]  /*7b30*/  MOV R0, UR5 ;  /* 0x0000000500007c02 */ /* 0x010fce0008000f00 */
.L_x_173:
[----:B-1----:R1:W2:Y:S02]  /*7b40*/  SYNCS.PHASECHK.TRANS64.TRYWAIT P0, [R0+URZ], R3 ;  /* 0x00000003000075a7 */ /* 0x0022a400080011ff */
[----:B--2---:R-:W-:Y:S05]  /*7b50*/  @!P0 NANOSLEEP.SYNCS 0x989680 ;  /* 0x009896800000895d */ /* 0x004fea0003900000 */
[----:B------:R-:W2:Y:S02]  /*7b60*/  @!P0 SYNCS.PHASECHK.TRANS64 P0, [R0+URZ], R3 ;  /* 0x00000003000085a7 */ /* 0x000ea400080010ff */
[----:B--2---:R-:W-:Y:S05]  /*7b70*/  @!P0 BRA `(.L_x_173) ;  /* 0xfffffffc00f08947 */ /* 0x004fea000383ffff */
[----:B------:R-:W-:Y:S05]  /*7b80*/  BRA `(.L_x_174) ;  /* 0xffffffb800107947 */ /* 0x000fea000383ffff */
.L_x_65:
[----:B-1----:R1:W2:Y:S02]  /*7b90*/  SYNCS.PHASECHK.TRANS64.TRYWAIT P0, [R0+URZ+0x230], R5 ;  /* 0x00023005000075a7 */ /* 0x0022a400080011ff */
[----:B--2---:R-:W-:Y:S05]  /*7ba0*/  @!P0 NANOSLEEP.SYNCS 0x989680 ;  /* 0x009896800000895d */ /* 0x004fea0003900000 */
[----:B------:R-:W2:Y:S02]  /*7bb0*/  @!P0 SYNCS.PHASECHK.TRANS64 P0, [R0+URZ+0x230], R5 ;  /* 0x00023005000085a7 */ /* 0x000ea400080010ff */
[----:B--2---:R-:W-:Y:S05]  /*7bc0*/  @!P0 BRA `(.L_x_65) ;  /* 0xfffffffc00f08947 */ /* 0x004fea000383ffff */
[----:B------:R-:W-:Y:S05]  /*7bd0*/  BRA `(.L_x_175) ;  /* 0xffffffb8006c7947 */ /* 0x000fea000383ffff */
.L_x_66:
[----:B------:R-:W-:-:S07]  /*7be0*/  MOV R0, UR5 ;  /* 0x0000000500007c02 */ /* 0x000fce0008000f00 */
.L_x_176:
[----:B-1----:R1:W2:Y:S02]  /*7bf0*/  SYNCS.PHASECHK.TRANS64.TRYWAIT P0, [R0+URZ+0x1e0], R5 ;  /* 0x0001e005000075a7 */ /* 0x0022a400080011ff */
[----:B--2---:R-:W-:Y:S05]  /*7c00*/  @!P0 NANOSLEEP.SYNCS 0x989680 ;  /* 0x009896800000895d */ /* 0x004fea0003900000 */
[----:B------:R-:W2:Y:S02]  /*7c10*/  @!P0 SYNCS.PHASECHK.TRANS64 P0, [R0+URZ+0x1e0], R5 ;  /* 0x0001e005000085a7 */ /* 0x000ea400080010ff */
[----:B--2---:R-:W-:Y:S05]  /*7c20*/  @!P0 BRA `(.L_x_176) ;  /* 0xfffffffc00f08947 */ /* 0x004fea000383ffff */
[----:B------:R-:W-:Y:S05]  /*7c30*/  BRA `(.L_x_177) ;  /* 0xffffffb8007c7947 */ /* 0x000fea000383ffff */
.L_x_67:
[----:B-1----:R1:W2:Y:S02]  /*7c40*/  SYNCS.PHASECHK.TRANS64.TRYWAIT P1, [R0+URZ+0x1d0], R5 ;  /* 0x0001d005000075a7 */ /* 0x0022a400080211ff */
[----:B--2---:R-:W-:Y:S05]  /*7c50*/  @!P1 NANOSLEEP.SYNCS 0x989680 ;  /* 0x009896800000995d */ /* 0x004fea0003900000 */
[----:B------:R-:W2:Y:S02]  /*7c60*/  @!P1 SYNCS.PHASECHK.TRANS64 P1, [R0+URZ+0x1d0], R5 ;  /* 0x0001d005000095a7 */ /* 0x000ea400080210ff */
[----:B--2---:R-:W-:Y:S05]  /*7c70*/  @!P1 BRA `(.L_x_67) ;  /* 0xfffffffc00f09947 */ /* 0x004fea000383ffff */
[----:B------:R-:W-:Y:S05]  /*7c80*/  BRA `(.L_x_178) ;  /* 0xffffffb800ac7947 */ /* 0x000fea000383ffff */
.L_x_70:
[----:B------:R-:W-:-:S07]  /*7c90*/  MOV R0, UR5 ;  /* 0x0000000500007c02 */ /* 0x000fce0008000f00 */
.L_x_179:
[----:B-1----:R1:W2:Y:S02]  /*7ca0*/  SYNCS.PHASECHK.TRANS64.TRYWAIT P0, [R0+URZ+0x1e0], R3 ;  /* 0x0001e003000075a7 */ /* 0x0022a400080011ff */
[----:B--2---:R-:W-:Y:S05]  /*7cb0*/  @!P0 NANOSLEEP.SYNCS 0x989680 ;  /* 0x009896800000895d */ /* 0x004fea0003900000 */
[----:B------:R-:W2:Y:S02]  /*7cc0*/  @!P0 SYNCS.PHASECHK.TRANS64 P0, [R0+URZ+0x1e0], R3 ;  /* 0x0001e003000085a7 */ /* 0x000ea400080010ff */
[----:B--2---:R-:W-:Y:S05]  /*7cd0*/  @!P0 BRA `(.L_x_179) ;  /* 0xfffffffc00f08947 */ /* 0x004fea000383ffff */
[----:B------:R-:W-:Y:S05]  /*7ce0*/  BRA `(.L_x_69) ;  /* 0xffffffbc00007947 */ /* 0x000fea000383ffff */
.L_x_77:
[----:B-1----:R1:W2:Y:S02]  /*7cf0*/  SYNCS.PHASECHK.TRANS64.TRYWAIT P1, [R0+URZ+0x1d0], R5 ;  /* 0x0001d005000075a7 */ /* 0x0022a400080211ff */
[----:B--2---:R-:W-:Y:S05]  /*7d00*/  @!P1 NANOSLEEP.SYNCS 0x989680 ;  /* 0x009896800000995d */ /* 0x004fea0003900000 */
[----:B------:R-:W2:Y:S02]  /*7d10*/  @!P1 SYNCS.PHASECHK.TRANS64 P1, [R0+URZ+0x1d0], R5 ;  /* 0x0001d005000095a7 */ /* 0x000ea400080210ff */
[----:B--2---:R-:W-:Y:S05]  /*7d20*/  @!P1 BRA `(.L_x_77) ;  /* 0xfffffffc00f09947 */ /* 0x004fea000383ffff */
[----:B------:R-:W-:Y:S05]  /*7d30*/  BRA `(.L_x_180) ;  /* 0xffffffc0005c7947 */ /* 0x000fea000383ffff */
.L_x_78:
[----:B------:R-:W-:-:S07]  /*7d40*/  MOV R3, UR8 ;  /* 0x0000000800037c02 */ /* 0x000fce0008000f00 */
.L_x_181:
[----:B-1----:R1:W2:Y:S02]  /*7d50*/  SYNCS.PHASECHK.TRANS64.TRYWAIT P0, [R3+URZ+0x210], R0 ;  /* 0x00021000030075a7 */ /* 0x0022a400080011ff */
[----:B--2---:R-:W-:Y:S05]  /*7d60*/  @!P0 NANOSLEEP.SYNCS 0x989680 ;  /* 0x009896800000895d */ /* 0x004fea0003900000 */
[----:B------:R-:W2:Y:S02]  /*7d70*/  @!P0 SYNCS.PHASECHK.TRANS64 P0, [R3+URZ+0x210], R0 ;  /* 0x00021000030085a7 */ /* 0x000ea400080010ff */
[----:B--2---:R-:W-:Y:S05]  /*7d80*/  @!P0 BRA `(.L_x_181) ;  /* 0xfffffffc00f08947 */ /* 0x004fea000383ffff */
[----:B------:R-:W-:Y:S05]  /*7d90*/  BRA `(.L_x_182) ;  /* 0xffffffc000ac7947 */ /* 0x000fea000383ffff */
.L_x_81:
[----:B------:R-:W-:Y:S07]  /*7da0*/  MOV R0, UR7 ;  /* 0x0000000700007c02 */ /* 0x000fee0008000f00 */
.L_x_183:
[----:B-1----:R1:W2:Y:S02]  /*7db0*/  SYNCS.PHASECHK.TRANS64.TRYWAIT P0, [R0+URZ], R3 ;  /* 0x00000003000075a7 */ /* 0x0022a400080011ff */
[----:B--2---:R-:W-:Y:S05]  /*7dc0*/  @!P0 NANOSLEEP.SYNCS 0x989680 ;  /* 0x009896800000895d */ /* 0x004fea0003900000 */
[----:B------:R-:W2:Y:S02]  /*7dd0*/  @!P0 SYNCS.PHASECHK.TRANS64 P0, [R0+URZ], R3 ;  /* 0x00000003000085a7 */ /* 0x000ea400080010ff */
[----:B--2---:R-:W-:Y:S05]  /*7de0*/  @!P0 BRA `(.L_x_183) ;  /* 0xfffffffc00f08947 */ /* 0x004fea000383ffff */
[----:B------:R-:W-:Y:S05]  /*7df0*/  BRA `(.L_x_80) ;  /* 0xffffffc000c87947 */ /* 0x000fea000383ffff */
.L_x_84:
[----:B------:R-:W-:-:S07]  /*7e00*/  MOV R0, UR5 ;  /* 0x0000000500007c02 */ /* 0x000fce0008000f00 */
.L_x_184:
[----:B--2---:R2:W3:Y:S02]  /*7e10*/  SYNCS.PHASECHK.TRANS64.TRYWAIT P0, [R0+URZ], R3 ;  /* 0x00000003000075a7 */ /* 0x0044e400080011ff */
[----:B---3--:R-:W-:Y:S05]  /*7e20*/  @!P0 NANOSLEEP.SYNCS 0x989680 ;  /* 0x009896800000895d */ /* 0x008fea0003900000 */
[----:B------:R-:W3:Y:S02]  /*7e30*/  @!P0 SYNCS.PHASECHK.TRANS64 P0, [R0+URZ], R3 ;  /* 0x00000003000085a7 */ /* 0x000ee400080010ff */
[----:B---3--:R-:W-:Y:S05]  /*7e40*/  @!P0 BRA `(.L_x_184) ;  /* 0xfffffffc00f08947 */ /* 0x008fea000383ffff */
[----:B------:R-:W-:Y:S05]  /*7e50*/  BRA `(.L_x_185) ;  /* 0xffffffc4007c7947 */ /* 0x000fea000383ffff */
.L_x_85:
[----:B------:R-:W-:-:S07]  /*7e60*/  MOV R0, UR5 ;  /* 0x0000000500007c02 */ /* 0x000fce0008000f00 */
.L_x_186:
[----:B-1----:R1:W2:Y:S02]  /*7e70*/  SYNCS.PHASECHK.TRANS64.TRYWAIT P0, [R0+URZ], R3 ;  /* 0x00000003000075a7 */ /* 0x0022a400080011ff */
[----:B--2---:R-:W-:Y:S05]  /*7e80*/  @!P0 NANOSLEEP.SYNCS 0x989680 ;  /* 0x009896800000895d */ /* 0x004fea0003900000 */
[----:B------:R-:W2:Y:S02]  /*7e90*/  @!P0 SYNCS.PHASECHK.TRANS64 P0, [R0+URZ], R3 ;  /* 0x00000003000085a7 */ /* 0x000ea400080010ff */
[----:B--2---:R-:W-:Y:S05]  /*7ea0*/  @!P0 BRA `(.L_x_186) ;  /* 0xfffffffc00f08947 */ /* 0x004fea000383ffff */
[----:B------:R-:W-:Y:S05]  /*7eb0*/  BRA `(.L_x_187) ;  /* 0xffffffc400887947 */ /* 0x000fea000383ffff */
.L_x_86:
[----:B------:R-:W-:-:S07]  /*7ec0*/  MOV R0, UR5 ;  /* 0x0000000500007c02 */ /* 0x000fce0008000f00 */
.L_x_188:
[----:B-1----:R1:W2:Y:S02]  /*7ed0*/  SYNCS.PHASECHK.TRANS64.TRYWAIT P0, [R0+URZ], R3 ;  /* 0x00000003000075a7 */ /* 0x0022a400080011ff */
[----:B--2---:R-:W-:Y:S05]  /*7ee0*/  @!P0 NANOSLEEP.SYNCS 0x989680 ;  /* 0x009896800000895d */ /* 0x004fea0003900000 */
[----:B------:R-:W2:Y:S02]  /*7ef0*/  @!P0 SYNCS.PHASECHK.TRANS64 P0, [R0+URZ], R3 ;  /* 0x00000003000085a7 */ /* 0x000ea400080010ff */
[----:B--2---:R-:W-:Y:S05]  /*7f00*/  @!P0 BRA `(.L_x_188) ;  /* 0xfffffffc00f08947 */ /* 0x004fea000383ffff */
[----:B------:R-:W-:Y:S05]  /*7f10*/  BRA `(.L_x_189) ;  /* 0xffffffc400947947 */ /* 0x000fea000383ffff */
.L_x_87:
[----:B------:R-:W-:-:S07]  /*7f20*/  MOV R0, UR7 ;  /* 0x0000000700007c02 */ /* 0x000fce0008000f00 */
.L_x_190:
[----:B-1----:R1:W2:Y:S02]  /*7f30*/  SYNCS.PHASECHK.TRANS64.TRYWAIT P0, [R0+URZ], R3 ;  /* 0x00000003000075a7 */ /* 0x0022a400080011ff */
[----:B--2---:R-:W-:Y:S05]  /*7f40*/  @!P0 NANOSLEEP.SYNCS 0x989680 ;  /* 0x009896800000895d */ /* 0x004fea0003900000 */
[----:B------:R-:W2:Y:S02]  /*7f50*/  @!P0 SYNCS.PHASECHK.TRANS64 P0, [R0+URZ], R3 ;  /* 0x00000003000085a7 */ /* 0x000ea400080010ff */
[----:B--2---:R-:W-:Y:S05]  /*7f60*/  @!P0 BRA `(.L_x_190) ;  /* 0xfffffffc00f08947 */ /* 0x004fea000383ffff */
[----:B------:R-:W-:Y:S05]  /*7f70*/  BRA `(.L_x_191) ;  /* 0xffffffc400a07947 */ /* 0x000fea000383ffff */
.L_x_92:
[----:B---3--:R3:W1:Y:S02]  /*7f80*/  SYNCS.PHASECHK.TRANS64.TRYWAIT P0, [R0+URZ+0x1d0], R3 ;  /* 0x0001d003000075a7 */ /* 0x00866400080011ff */
[----:B-1----:R-:W-:Y:S05]  /*7f90*/  @!P0 NANOSLEEP.SYNCS 0x989680 ;  /* 0x009896800000895d */ /* 0x002fea0003900000 */
[----:B------:R-:W1:Y:S02]  /*7fa0*/  @!P0 SYNCS.PHASECHK.TRANS64 P0, [R0+URZ+0x1d0], R3 ;  /* 0x0001d003000085a7 */ /* 0x000e6400080010ff */
[----:B-1----:R-:W-:Y:S05]  /*7fb0*/  @!P0 BRA `(.L_x_92) ;  /* 0xfffffffc00f08947 */ /* 0x002fea000383ffff */
[----:B------:R-:W-:Y:S05]  /*7fc0*/  BRA `(.L_x_192) ;  /* 0xffffffc8009c7947 */ /* 0x000fea000383ffff */
.L_x_95:
[----:B------:R-:W-:Y:S07]  /*7fd0*/  MOV R0, UR6 ;  /* 0x0000000600007c02 */ /* 0x000fee0008000f00 */
.L_x_193:
[----:B-1----:R1:W3:Y:S02]  /*7fe0*/  SYNCS.PHASECHK.TRANS64.TRYWAIT P0, [R0+URZ+0x1c8], R3 ;  /* 0x0001c803000075a7 */ /* 0x0022e400080011ff */
[----:B---3--:R-:W-:Y:S05]  /*7ff0*/  @!P0 NANOSLEEP.SYNCS 0x989680 ;  /* 0x009896800000895d */ /* 0x008fea0003900000 */
[----:B------:R-:W3:Y:S02]  /*8000*/  @!P0 SYNCS.PHASECHK.TRANS64 P0, [R0+URZ+0x1c8], R3 ;  /* 0x0001c803000085a7 */ /* 0x000ee400080010ff */
[----:B---3--:R-:W-:Y:S05]  /*8010*/  @!P0 BRA `(.L_x_193) ;  /* 0xfffffffc00f08947 */ /* 0x008fea000383ffff */
[----:B------:R-:W-:Y:S05]  /*8020*/  BRA `(.L_x_94) ;  /* 0xffffffcc00887947 */ /* 0x000fea000383ffff */
.L_x_98:
[----:B------:R-:W-:Y:S07]  /*8030*/  MOV R3, UR6 ;  /* 0x0000000600037c02 */ /* 0x000fee0008000f00 */
.L_x_194:
[----:B-1----:R1:W2:Y:S02]  /*8040*/  SYNCS.PHASECHK.TRANS64.TRYWAIT P2, [R3+URZ+0x1b8], R26 ;  /* 0x0001b81a030075a7 */ /* 0x0022a400080411ff */
[----:B--2---:R-:W-:Y:S05]  /*8050*/  @!P2 NANOSLEEP.SYNCS 0x989680 ;  /* 0x009896800000a95d */ /* 0x004fea0003900000 */
[----:B------:R-:W2:Y:S02]  /*8060*/  @!P2 SYNCS.PHASECHK.TRANS64 P2, [R3+URZ+0x1b8], R26 ;  /* 0x0001b81a0300a5a7 */ /* 0x000ea400080410ff */
[----:B--2---:R-:W-:Y:S05]  /*8070*/  @!P2 BRA `(.L_x_194) ;  /* 0xfffffffc00f0a947 */ /* 0x004fea000383ffff */
[----:B------:R-:W-:Y:S05]  /*8080*/  BRA `(.L_x_195) ;  /* 0xffffffd0001c7947 */ /* 0x000fea000383ffff */
.L_x_101:
[----:B--2---:R2:W4:Y:S02]  /*8090*/  SYNCS.PHASECHK.TRANS64.TRYWAIT P0, [R0+URZ+0x1d0], R3 ;  /* 0x0001d003000075a7 */ /* 0x00452400080011ff */
[----:B----4-:R-:W-:Y:S05]  /*80a0*/  @!P0 NANOSLEEP.SYNCS 0x989680 ;  /* 0x009896800000895d */ /* 0x010fea0003900000 */
[----:B------:R-:W4:Y:S02]  /*80b0*/  @!P0 SYNCS.PHASECHK.TRANS64 P0, [R0+URZ+0x1d0], R3 ;  /* 0x0001d003000085a7 */ /* 0x000f2400080010ff */
[----:B----4-:R-:W-:Y:S05]  /*80c0*/  @!P0 BRA `(.L_x_101) ;  /* 0xfffffffc00f08947 */ /* 0x010fea000383ffff */
[----:B------:R-:W-:Y:S05]  /*80d0*/  BRA `(.L_x_196) ;  /* 0xffffffd400787947 */ /* 0x000fea000383ffff */
.L_x_112:
[----:B-1----:R-:W-:Y:S04]  /*80e0*/  MOV R0, UR43 ;  /* 0x0000002b00007c02 */ /* 0x002fe80008000f00 */
[----:B------:R1:W2:Y:S03]  /*80f0*/  SYNCS.PHASECHK.TRANS64.TRYWAIT P1, [R0+URZ+0x1b0], R3 ;  /* 0x0001b003000075a7 */ /* 0x0002a600080211ff */
[----:B--2---:R-:W-:Y:S05]  /*8100*/  @!P1 NANOSLEEP.SYNCS 0x989680 ;  /* 0x009896800000995d */ /* 0x004fea0003900000 */
[----:B------:R-:W2:Y:S02]  /*8110*/  @!P1 SYNCS.PHASECHK.TRANS64 P1, [R0+URZ+0x1b0], R3 ;  /* 0x0001b003000095a7 */ /* 0x000ea400080210ff */
[----:B--2---:R-:W-:Y:S05]  /*8120*/  @!P1 BRA `(.L_x_112) ;  /* 0xfffffffc00ec9947 */ /* 0x004fea000383ffff */
[----:B------:R-:W-:Y:S05]  /*8130*/  BRA `(.L_x_111) ;  /* 0xffffffe0006c7947 */ /* 0x000fea000383ffff */
.L_x_114:
[----:B-1----:R1:W4:Y:S02]  /*8140*/  SYNCS.PHASECHK.TRANS64.TRYWAIT P1, [R92+URZ+0x1f0], R7 ;  /* 0x0001f0075c0075a7 */ /* 0x00232400080211ff */
[----:B----4-:R-:W-:Y:S05]  /*8150*/  @!P1 NANOSLEEP.SYNCS 0x989680 ;  /* 0x009896800000995d */ /* 0x010fea0003900000 */
[----:B------:R-:W4:Y:S02]  /*8160*/  @!P1 SYNCS.PHASECHK.TRANS64 P1, [R92+URZ+0x1f0], R7 ;  /* 0x0001f0075c0095a7 */ /* 0x000f2400080210ff */
[----:B----4-:R-:W-:Y:S05]  /*8170*/  @!P1 BRA `(.L_x_114) ;  /* 0xfffffffc00f09947 */ /* 0x010fea000383ffff */
[----:B------:R-:W-:Y:S05]  /*8180*/  BRA `(.L_x_113) ;  /* 0xffffffe000a87947 */ /* 0x000fea000383ffff */
        .weak           $__internal_0_$__cuda_sm10x_tcgen05_guardrail_trap_col_being_dealloced_not_returned_by_alloc
        .type           $__internal_0_$__cuda_sm10x_tcgen05_guardrail_trap_col_being_dealloced_not_returned_by_alloc,@function
        .size           $__internal_0_$__cuda_sm10x_tcgen05_guardrail_trap_col_being_dealloced_not_returned_by_alloc,($__internal_1_$__cuda_sm10x_tcgen05_guardrail_trap_phase_invalid_during_alloc - $__internal_0_$__cuda_sm10x_tcgen05_guardrail_trap_col_being_dealloced_not_returned_by_alloc)
$__internal_0_$__cuda_sm10x_tcgen05_guardrail_trap_col_being_dealloced_not_returned_by_alloc:
[----:B------:R-:W-:Y:S05]  /*8190*/  BPT.TRAP 0x1 ;  /* 0x000000040000795c */ /* 0x000fea0000300000 */
[----:B------:R-:W-:-:S04]  /*81a0*/  HFMA2 R3, -RZ, RZ, 0, 0 ;  /* 0x00000000ff037431 */ /* 0x000fc800000001ff */
[----:B------:R-:W-:Y:S05]  /*81b0*/  RET.REL.NODEC R2 `(_ZN7cutlass13device_kernelINS_4gemm6kernel13GemmUniversalIN4cute5tupleIJiiiiEEENS1_10collective13CollectiveMmaINS1_35MainloopSm100TmaUmmaWarpSpecializedILi27ELi2ELi4ENS5_IJNS4_1CILi1EEESB_SB_EEEEENS5_IJNSA_ILi64EEESE_SE_EEENS_12float_e4m3_tENS5_IJlSB_lEEESG_NS5_IJSB_llEEENS4_8TiledMMAINS4_8MMA_AtomIJNS4_10MMA_TraitsINS4_19SM100_MMA_F8F6F4_SSEJSG_SG_fSE_SE_NS4_17integral_constantINS4_4UMMA5MajorELSP_0EEENSN_ISP_LSP_1EEENSN_INSO_7ScaleInELSS_0EEEST_EEEEEENS4_6LayoutISC_NS5_IJNSA_ILi0EEESX_SX_EEEEENS5_IJNS4_10UnderscoreES10_S10_EEEEENS4_13SM90_TMA_LOADENS4_14ComposedLayoutINS4_7SwizzleILi2ELi4ELi3EEENS4_18smem_ptr_flag_bitsILi8EEENSW_INS5_IJNSA_ILi8EEESE_EEENS5_IJSE_SB_EEEEEEEvNS4_8identityES13_NS14_IS16_S18_NSW_INS5_IJSE_S19_EEENS5_IJSB_SE_EEEEEEEvS1E_EENS_8epilogue10collective18CollectiveEpilogueINS1K_23Sm100TmaWarpSpecializedILi1ELi1ELi32ELb0ELb0EEEJSF_NS5_IJNSW_ISE_SB_EES1P_EEESG_SH_SG_SH_NS1K_6fusion15FusionCallbacksIS1O_NS1R_17LinearCombinationISG_fSG_fLNS_15FloatRoundStyleE2EEESF_S1Q_JEEENS4_5SM1004TMEM4LOAD26SM100_TMEM_LOAD_16dp32b32xES13_S1D_NS4_39AutoVectorizingCopyWithAssumedAlignmentILi128EEENS4_14SM90_TMA_STOREES1D_S22_S22_EEEvvEEEEvNT_6ParamsE) ;  /* 0xffffff7c02907950 */ /* 0x000fea0003c3ffff */
        .weak           $__internal_1_$__cuda_sm10x_tcgen05_guardrail_trap_phase_invalid_during_alloc
        .type           $__internal_1_$__cuda_sm10x_tcgen05_guardrail_trap_phase_invalid_during_alloc,@function
        .size           $__internal_1_$__cuda_sm10x_tcgen05_guardrail_trap_phase_invalid_during_alloc,($__internal_2_$__cuda_sm10x_tcgen05_guardrail_trap_unallocated_columns_being_dealloced - $__internal_1_$__cuda_sm10x_tcgen05_guardrail_trap_phase_invalid_during_alloc)
$__internal_1_$__cuda_sm10x_tcgen05_guardrail_trap_phase_invalid_during_alloc:
[----:B------:R-:W-:Y:S05]  /*81c0*/  BPT.TRAP 0x1 ;  /* 0x000000040000795c */ /* 0x000fea0000300000 */
[----:B------:R-:W-:-:S04]  /*81d0*/  MOV R3, 0x0 ;  /* 0x0000000000037802 */ /* 0x000fc80000000f00 */
[----:B------:R-:W-:Y:S05]  /*81e0*/  RET.REL.NODEC R2 `(_ZN7cutlass13device_kernelINS_4gemm6kernel13GemmUniversalIN4cute5tupleIJiiiiEEENS1_10collective13CollectiveMmaINS1_35MainloopSm100TmaUmmaWarpSpecializedILi27ELi2ELi4ENS5_IJNS4_1CILi1EEESB_SB_EEEEENS5_IJNSA_ILi64EEESE_SE_EEENS_12float_e4m3_tENS5_IJlSB_lEEESG_NS5_IJSB_llEEENS4_8TiledMMAINS4_8MMA_AtomIJNS4_10MMA_TraitsINS4_19SM100_MMA_F8F6F4_SSEJSG_SG_fSE_SE_NS4_17integral_constantINS4_4UMMA5MajorELSP_0EEENSN_ISP_LSP_1EEENSN_INSO_7ScaleInELSS_0EEEST_EEEEEENS4_6LayoutISC_NS5_IJNSA_ILi0EEESX_SX_EEEEENS5_IJNS4_10UnderscoreES10_S10_EEEEENS4_13SM90_TMA_LOADENS4_14ComposedLayoutINS4_7SwizzleILi2ELi4ELi3EEENS4_18smem_ptr_flag_bitsILi8EEENSW_INS5_IJNSA_ILi8EEESE_EEENS5_IJSE_SB_EEEEEEEvNS4_8identityES13_NS14_IS16_S18_NSW_INS5_IJSE_S19_EEENS5_IJSB_SE_EEEEEEEvS1E_EENS_8epilogue10collective18CollectiveEpilogueINS1K_23Sm100TmaWarpSpecializedILi1ELi1ELi32ELb0ELb0EEEJSF_NS5_IJNSW_ISE_SB_EES1P_EEESG_SH_SG_SH_NS1K_6fusion15FusionCallbacksIS1O_NS1R_17LinearCombinationISG_fSG_fLNS_15FloatRoundStyleE2EEESF_S1Q_JEEENS4_5SM1004TMEM4LOAD26SM100_TMEM_LOAD_16dp32b32xES13_S1D_NS4_39AutoVectorizingCopyWithAssumedAlignmentILi128EEENS4_14SM90_TMA_STOREES1D_S22_S22_EEEvvEEEEvNT_6ParamsE) ;  /* 0xffffff7c02847950 */ /* 0x000fea0003c3ffff */
        .weak           $__internal_2_$__cuda_sm10x_tcgen05_guardrail_trap_unallocated_columns_being_dealloced
        .type           $__internal_2_$__cuda_sm10x_tcgen05_guardrail_trap_unallocated_columns_being_dealloced,@function
        .size           $__internal_2_$__cuda_sm10x_tcgen05_guardrail_trap_unallocated_columns_being_dealloced,(.L_x_198 - $__internal_2_$__cuda_sm10x_tcgen05_guardrail_trap_unallocated_columns_being_dealloced)
$__internal_2_$__cuda_sm10x_tcgen05_guardrail_trap_unallocated_columns_being_dealloced:
[----:B------:R-:W-:Y:S05]  /*81f0*/  BPT.TRAP 0x1 ;  /* 0x000000040000795c */ /* 0x000fea0000300000 */
[----:B------:R-:W-:-:S04]  /*8200*/  HFMA2 R3, -RZ, RZ, 0, 0 ;  /* 0x00000000ff037431 */ /* 0x000fc800000001ff */
[----:B------:R-:W-:Y:S05]  /*8210*/  RET.REL.NODEC R2 `(_ZN7cutlass13device_kernelINS_4gemm6kernel13GemmUniversalIN4cute5tupleIJiiiiEEENS1_10collective13CollectiveMmaINS1_35MainloopSm100TmaUmmaWarpSpecializedILi27ELi2ELi4ENS5_IJNS4_1CILi1EEESB_SB_EEEEENS5_IJNSA_ILi64EEESE_SE_EEENS_12float_e4m3_tENS5_IJlSB_lEEESG_NS5_IJSB_llEEENS4_8TiledMMAINS4_8MMA_AtomIJNS4_10MMA_TraitsINS4_19SM100_MMA_F8F6F4_SSEJSG_SG_fSE_SE_NS4_17integral_constantINS4_4UMMA5MajorELSP_0EEENSN_ISP_LSP_1EEENSN_INSO_7ScaleInELSS_0EEEST_EEEEEENS4_6LayoutISC_NS5_IJNSA_ILi0EEESX_SX_EEEEENS5_IJNS4_10UnderscoreES10_S10_EEEEENS4_13SM90_TMA_LOADENS4_14ComposedLayoutINS4_7SwizzleILi2ELi4ELi3EEENS4_18smem_ptr_flag_bitsILi8EEENSW_INS5_IJNSA_ILi8EEESE_EEENS5_IJSE_SB_EEEEEEEvNS4_8identityES13_NS14_IS16_S18_NSW_INS5_IJSE_S19_EEENS5_IJSB_SE_EEEEEEEvS1E_EENS_8epilogue10collective18CollectiveEpilogueINS1K_23Sm100TmaWarpSpecializedILi1ELi1ELi32ELb0ELb0EEEJSF_NS5_IJNSW_ISE_SB_EES1P_EEESG_SH_SG_SH_NS1K_6fusion15FusionCallbacksIS1O_NS1R_17LinearCombinationISG_fSG_fLNS_15FloatRoundStyleE2EEESF_S1Q_JEEENS4_5SM1004TMEM4LOAD26SM100_TMEM_LOAD_16dp32b32xES13_S1D_NS4_39AutoVectorizingCopyWithAssumedAlignmentILi128EEENS4_14SM90_TMA_STOREES1D_S22_S22_EEEvvEEEEvNT_6ParamsE) ;  /* 0xffffff7c02787950 */ /* 0x000fea0003c3ffff */
.L_x_197:
[----:B------:R-:W-:-:S00]  /*8220*/  BRA `(.L_x_197) ;  /* 0xfffffffc00fc7947 */ /* 0x000fc0000383ffff */
[----:B------:R-:W-:-:S00]  /*8230*/  NOP ;  /* 0x0000000000007918 */ /* 0x000fc00000000000 */
        /* <DEDUP_REMOVED lines=12> */
.L_x_198:


//--------------------- .nv.global.init           --------------------------
	.section	.nv.global.init,"aw",@progbits
.nv.global.init:
	.type		$str$27,@object
	.size		$str$27,($str$28 - $str$27)
$str$27:
        /*0000*/ 	.byte	0x28, 0x61, 0x64, 0x64, 0x72, 0x65, 0x73, 0x73, 0x20, 0x26, 0x20, 0x6d, 0x61, 0x73, 0x6b, 0x29
        /*0010*/ 	.byte	0x20, 0x3d, 0x3d, 0x20, 0x30, 0x00
	.type		$str$28,@object
	.size		$str$28,($str$26 - $str$28)
$str$28:
        /*0016*/ 	.byte	0x2f, 0x74, 0x6d, 0x70, 0x2f, 0x63, 0x75, 0x74, 0x6c, 0x61, 0x73, 0x73, 0x5f, 0x73, 0x77, 0x65
        /*0026*/ 	.byte	0x65, 0x70, 0x5f, 0x73, 0x72, 0x63, 0x2f, 0x69, 0x6e, 0x63, 0x6c, 0x75, 0x64, 0x65, 0x2f, 0x63
        /*0036*/ 	.byte	0x75, 0x74, 0x65, 0x2f, 0x70, 0x6f, 0x69, 0x6e, 0x74, 0x65, 0x72, 0x5f, 0x66, 0x6c, 0x61, 0x67
        /*0046*/ 	.byte	0x67, 0x65, 0x64, 0x2e, 0x68, 0x70, 0x70, 0x00
	.type		$str$26,@object
	.size		$str$26,($str$25 - $str$26)
$str$26:
        /*004e*/ 	.byte	0x2f, 0x74, 0x6d, 0x70, 0x2f, 0x63, 0x75, 0x74, 0x6c, 0x61, 0x73, 0x73, 0x5f, 0x73, 0x77, 0x65
        /*005e*/ 	.byte	0x65, 0x70, 0x5f, 0x73, 0x72, 0x63, 0x2f, 0x69, 0x6e, 0x63, 0x6c, 0x75, 0x64, 0x65, 0x2f, 0x63
        /*006e*/ 	.byte	0x75, 0x74, 0x65, 0x2f, 0x61, 0x74, 0x6f, 0x6d, 0x2f, 0x63, 0x6f, 0x70, 0x79, 0x5f, 0x74, 0x72
        /*007e*/ 	.byte	0x61, 0x69, 0x74, 0x73, 0x5f, 0x73, 0x6d, 0x31, 0x30, 0x30, 0x2e, 0x68, 0x70, 0x70, 0x00
	.type		$str$25,@object
	.size		$str$25,(__unnamed_1 - $str$25)
$str$25:
        /*008d*/ 	.byte	0x28, 0x28, 0x75, 0x69, 0x6e, 0x74, 0x33, 0x32, 0x5f, 0x74, 0x28, 0x74, 0x68, 0x72, 0x65, 0x61
        /*009d*/ 	.byte	0x64, 0x49, 0x64, 0x78, 0x2e, 0x78, 0x29, 0x20, 0x2f, 0x20, 0x33, 0x32, 0x29, 0x20, 0x25, 0x20
        /*00ad*/ 	.byte	0x34, 0x29, 0x20, 0x3d, 0x3d, 0x20, 0x28, 0x28, 0x28, 0x74, 0x6d, 0x65, 0x6d, 0x5f, 0x61, 0x64
        /*00bd*/ 	.byte	0x64, 0x72, 0x20, 0x3e, 0x3e, 0x20, 0x31, 0x36, 0x29, 0x20, 0x2f, 0x20, 0x33, 0x32, 0x29, 0x20
        /*00cd*/ 	.byte	0x25, 0x20, 0x34, 0x29, 0x00
	.type		__unnamed_1,@object
	.size		__unnamed_1,(__unnamed_2 - __unnamed_1)
__unnamed_1:
        /*00d2*/ 	.byte	0x61, 0x75, 0x74, 0x6f, 0x20, 0x63, 0x75, 0x74, 0x65, 0x3a, 0x3a, 0x61, 0x73, 0x5f, 0x70, 0x6f
        /* <DEDUP_REMOVED lines=24> */
        /*0262*/ 	.byte	0x3c, 0x34, 0x30, 0x39, 0x36, 0x3e, 0x3e, 0x3e, 0x3e, 0x5d, 0x00
	.type		__unnamed_2,@object
	.size		__unnamed_2,(.L_2 - __unnamed_2)
__unnamed_2:
        /* <DEDUP_REMOVED lines=40> */
        /*04ed*/ 	.byte	0x74, 0x65, 0x3a, 0x3a, 0x43, 0x3c, 0x30, 0x3e, 0x3e, 0x3e, 0x3e, 0x5d, 0x00
.L_2:


//--------------------- .nv.shared._ZN7cutlass13device_kernelINS_4gemm6kernel13GemmUniversalIN4cute5tupleIJiiiiEEENS1_10collective13CollectiveMmaINS1_35MainloopSm100TmaUmmaWarpSpecializedILi27ELi2ELi4ENS5_IJNS4_1CILi1EEESB_SB_EEEEENS5_IJNSA_ILi64EEESE_SE_EEENS_12float_e4m3_tENS5_IJlSB_lEEESG_NS5_IJSB_llEEENS4_8TiledMMAINS4_8MMA_AtomIJNS4_10MMA_TraitsINS4_19SM100_MMA_F8F6F4_SSEJSG_SG_fSE_SE_NS4_17integral_constantINS4_4UMMA5MajorELSP_0EEENSN_ISP_LSP_1EEENSN_INSO_7ScaleInELSS_0EEEST_EEEEEENS4_6LayoutISC_NS5_IJNSA_ILi0EEESX_SX_EEEEENS5_IJNS4_10UnderscoreES10_S10_EEEEENS4_13SM90_TMA_LOADENS4_14ComposedLayoutINS4_7SwizzleILi2ELi4ELi3EEENS4_18smem_ptr_flag_bitsILi8EEENSW_INS5_IJNSA_ILi8EEESE_EEENS5_IJSE_SB_EEEEEEEvNS4_8identityES13_NS14_IS16_S18_NSW_INS5_IJSE_S19_EEENS5_IJSB_SE_EEEEEEEvS1E_EENS_8epilogue10collective18CollectiveEpilogueINS1K_23Sm100TmaWarpSpecializedILi1ELi1ELi32ELb0ELb0EEEJSF_NS5_IJNSW_ISE_SB_EES1P_EEESG_SH_SG_SH_NS1K_6fusion15FusionCallbacksIS1O_NS1R_17LinearCombinationISG_fSG_fLNS_15FloatRoundStyleE2EEESF_S1Q_JEEENS4_5SM1004TMEM4LOAD26SM100_TMEM_LOAD_16dp32b32xES13_S1D_NS4_39AutoVectorizingCopyWithAssumedAlignmentILi128EEENS4_14SM90_TMA_STOREES1D_S22_S22_EEEvvEEEEvNT_6ParamsE --------------------------
	.section	.nv.shared._ZN7cutlass13device_kernelINS_4gemm6kernel13GemmUniversalIN4cute5tupleIJiiiiEEENS1_10collective13CollectiveMmaINS1_35MainloopSm100TmaUmmaWarpSpecializedILi27ELi2ELi4ENS5_IJNS4_1CILi1EEESB_SB_EEEEENS5_IJNSA_ILi64EEESE_SE_EEENS_12float_e4m3_tENS5_IJlSB_lEEESG_NS5_IJSB_llEEENS4_8TiledMMAINS4_8MMA_AtomIJNS4_10MMA_TraitsINS4_19SM100_MMA_F8F6F4_SSEJSG_SG_fSE_SE_NS4_17integral_constantINS4_4UMMA5MajorELSP_0EEENSN_ISP_LSP_1EEENSN_INSO_7ScaleInELSS_0EEEST_EEEEEENS4_6LayoutISC_NS5_IJNSA_ILi0EEESX_SX_EEEEENS5_IJNS4_10UnderscoreES10_S10_EEEEENS4_13SM90_TMA_LOADENS4_14ComposedLayoutINS4_7SwizzleILi2ELi4ELi3EEENS4_18smem_ptr_flag_bitsILi8EEENSW_INS5_IJNSA_ILi8EEESE_EEENS5_IJSE_SB_EEEEEEEvNS4_8identityES13_NS14_IS16_S18_NSW_INS5_IJSE_S19_EEENS5_IJSB_SE_EEEEEEEvS1E_EENS_8epilogue10collective18CollectiveEpilogueINS1K_23Sm100TmaWarpSpecializedILi1ELi1ELi32ELb0ELb0EEEJSF_NS5_IJNSW_ISE_SB_EES1P_EEESG_SH_SG_SH_NS1K_6fusion15FusionCallbacksIS1O_NS1R_17LinearCombinationISG_fSG_fLNS_15FloatRoundStyleE2EEESF_S1Q_JEEENS4_5SM1004TMEM4LOAD26SM100_TMEM_LOAD_16dp32b32xES13_S1D_NS4_39AutoVectorizingCopyWithAssumedAlignmentILi128EEENS4_14SM90_TMA_STOREES1D_S22_S22_EEEvvEEEEvNT_6ParamsE,"aw",@nobits
	.sectionflags	@""
	.align	16
	.zero		1024


//--------------------- .nv.shared.reserved.0     --------------------------
	.section	.nv.shared.reserved.0,"aw",@nobits
	.weak		__nv_reservedSMEM_offset_0_alias
	.size		__nv_reservedSMEM_offset_0_alias, 0, 64
	.other		__nv_reservedSMEM_offset_0_alias,@"STO_CUDA_RESERVED_SHARED STV_DEFAULT"
__nv_reservedSMEM_offset_0_alias:
	.zero		0
.nv.shared.reserved.0:
	.zero		64
	.weak		__nv_reservedSMEM_tcgen05_partition
	.type		__nv_reservedSMEM_tcgen05_partition,@object
	.size		__nv_reservedSMEM_tcgen05_partition,(.L_0 - __nv_reservedSMEM_tcgen05_partition)
__nv_reservedSMEM_tcgen05_partition:
	.zero		32
.L_0:


//--------------------- .nv.global                --------------------------
	.section	.nv.global,"aw",@nobits
.nv.global:
	.type		_ZN40_INTERNAL_e4c736f8_4_k_cu_83379d07_275654cute1_E,@object
	.size		_ZN40_INTERNAL_e4c736f8_4_k_cu_83379d07_275654cute1_E,(_ZN40_INTERNAL_e4c736f8_4_k_cu_83379d07_275654cuda3std3__45__cpo6cbeginE - _ZN40_INTERNAL_e4c736f8_4_k_cu_83379d07_275654cute1_E)
_ZN40_INTERNAL_e4c736f8_4_k_cu_83379d07_275654cute1_E:
	.zero		1
	.type		_ZN40_INTERNAL_e4c736f8_4_k_cu_83379d07_275654cuda3std3__45__cpo6cbeginE,@object
	.size		_ZN40_INTERNAL_e4c736f8_4_k_cu_83379d07_275654cuda3std3__45__cpo6cbeginE,(_ZN40_INTERNAL_e4c736f8_4_k_cu_83379d07_275654cuda3std3__48in_placeE - _ZN40_INTERNAL_e4c736f8_4_k_cu_83379d07_275654cuda3std3__45__cpo6cbeginE)
_ZN40_INTERNAL_e4c736f8_4_k_cu_83379d07_275654cuda3std3__45__cpo6cbeginE:
	.zero		1
	.type		_ZN40_INTERNAL_e4c736f8_4_k_cu_83379d07_275654cuda3std3__48in_placeE,@object
	.size		_ZN40_INTERNAL_e4c736f8_4_k_cu_83379d07_275654cuda3std3__48in_placeE,(_ZN40_INTERNAL_e4c736f8_4_k_cu_83379d07_275654cuda3std6ranges3__45__cpo9iter_moveE - _ZN40_INTERNAL_e4c736f8_4_k_cu_83379d07_275654cuda3std3__48in_placeE)
_ZN40_INTERNAL_e4c736f8_4_k_cu_83379d07_275654cuda3std3__48in_placeE:
	.zero		1
	.type		_ZN40_INTERNAL_e4c736f8_4_k_cu_83379d07_275654cuda3std6ranges3__45__cpo9iter_moveE,@object
	.size		_ZN40_INTERNAL_e4c736f8_4_k_cu_83379d07_275654cuda3std6ranges3__45__cpo9iter_moveE,(_ZN40_INTERNAL_e4c736f8_4_k_cu_83379d07_275654cuda3std3__45__cpo5beginE - _ZN40_INTERNAL_e4c736f8_4_k_cu_83379d07_275654cuda3std6ranges3__45__cpo9iter_moveE)
_ZN40_INTERNAL_e4c736f8_4_k_cu_83379d07_275654cuda3std6ranges3__45__cpo9iter_moveE:
	.zero		1
	.type		_ZN40_INTERNAL_e4c736f8_4_k_cu_83379d07_275654cuda3std3__45__cpo5beginE,@object
	.size		_ZN40_INTERNAL_e4c736f8_4_k_cu_83379d07_275654cuda3std3__45__cpo5beginE,(_ZN40_INTERNAL_e4c736f8_4_k_cu_83379d07_275654cuda3std3__442_GLOBAL__N__e4c736f8_4_k_cu_83379d07_275656ignoreE - _ZN40_INTERNAL_e4c736f8_4_k_cu_83379d07_275654cuda3std3__45__cpo5beginE)
_ZN40_INTERNAL_e4c736f8_4_k_cu_83379d07_275654cuda3std3__45__cpo5beginE:
	.zero		1
	.type		_ZN40_INTERNAL_e4c736f8_4_k_cu_83379d07_275654cuda3std3__442_GLOBAL__N__e4c736f8_4_k_cu_83379d07_275656ignoreE,@object
	.size		_ZN40_INTERNAL_e4c736f8_4_k_cu_83379d07_275654cuda3std3__442_GLOBAL__N__e4c736f8_4_k_cu_83379d07_275656ignoreE,(_ZN40_INTERNAL_e4c736f8_4_k_cu_83379d07_275654cute7productE - _ZN40_INTERNAL_e4c736f8_4_k_cu_83379d07_275654cuda3std3__442_GLOBAL__N__e4c736f8_4_k_cu_83379d07_275656ignoreE)
_ZN40_INTERNAL_e4c736f8_4_k_cu_83379d07_275654cuda3std3__442_GLOBAL__N__e4c736f8_4_k_cu_83379d07_275656ignoreE:
	.zero		1
	.type		_ZN40_INTERNAL_e4c736f8_4_k_cu_83379d07_275654cute7productE,@object
	.size		_ZN40_INTERNAL_e4c736f8_4_k_cu_83379d07_275654cute7productE,(_ZN40_INTERNAL_e4c736f8_4_k_cu_83379d07_275654cuda3std3__45__cpo3endE - _ZN40_INTERNAL_e4c736f8_4_k_cu_83379d07_275654cute7productE)
_ZN40_INTERNAL_e4c736f8_4_k_cu_83379d07_275654cute7productE:
	.zero		1
	.type		_ZN40_INTERNAL_e4c736f8_4_k_cu_83379d07_275654cuda3std3__45__cpo3endE,@object
	.size		_ZN40_INTERNAL_e4c736f8_4_k_cu_83379d07_275654cuda3std3__45__cpo3endE,(_ZN40_INTERNAL_e4c736f8_4_k_cu_83379d07_275654cuda3std3__419piecewise_constructE - _ZN40_INTERNAL_e4c736f8_4_k_cu_83379d07_275654cuda3std3__45__cpo3endE)
_ZN40_INTERNAL_e4c736f8_4_k_cu_83379d07_275654cuda3std3__45__cpo3endE:
	.zero		1
	.type		_ZN40_INTERNAL_e4c736f8_4_k_cu_83379d07_275654cuda3std3__419piecewise_constructE,@object
	.size		_ZN40_INTERNAL_e4c736f8_4_k_cu_83379d07_275654cuda3std3__419piecewise_constructE,(_ZN40_INTERNAL_e4c736f8_4_k_cu_83379d07_275654cuda3std3__45__cpo4cendE - _ZN40_INTERNAL_e4c736f8_4_k_cu_83379d07_275654cuda3std3__419piecewise_constructE)
_ZN40_INTERNAL_e4c736f8_4_k_cu_83379d07_275654cuda3std3__419piecewise_constructE:
	.zero		1
	.type		_ZN40_INTERNAL_e4c736f8_4_k_cu_83379d07_275654cuda3std3__45__cpo4cendE,@object
	.size		_ZN40_INTERNAL_e4c736f8_4_k_cu_83379d07_275654cuda3std3__45__cpo4cendE,(_ZN40_INTERNAL_e4c736f8_4_k_cu_83379d07_275654cuda3std6ranges3__45__cpo4swapE - _ZN40_INTERNAL_e4c736f8_4_k_cu_83379d07_275654cuda3std3__45__cpo4cendE)
_ZN40_INTERNAL_e4c736f8_4_k_cu_83379d07_275654cuda3std3__45__cpo4cendE:
	.zero		1
	.type		_ZN40_INTERNAL_e4c736f8_4_k_cu_83379d07_275654cuda3std6ranges3__45__cpo4swapE,@object
	.size		_ZN40_INTERNAL_e4c736f8_4_k_cu_83379d07_275654cuda3std6ranges3__45__cpo4swapE,(.L_10 - _ZN40_INTERNAL_e4c736f8_4_k_cu_83379d07_275654cuda3std6ranges3__45__cpo4swapE)
_ZN40_INTERNAL_e4c736f8_4_k_cu_83379d07_275654cuda3std6ranges3__45__cpo4swapE:
	.zero		1
.L_10:


//--------------------- .nv.constant0._ZN7cutlass13device_kernelINS_4gemm6kernel13GemmUniversalIN4cute5tupleIJiiiiEEENS1_10collective13CollectiveMmaINS1_35MainloopSm100TmaUmmaWarpSpecializedILi27ELi2ELi4ENS5_IJNS4_1CILi1EEESB_SB_EEEEENS5_IJNSA_ILi64EEESE_SE_EEENS_12float_e4m3_tENS5_IJlSB_lEEESG_NS5_IJSB_llEEENS4_8TiledMMAINS4_8MMA_AtomIJNS4_10MMA_TraitsINS4_19SM100_MMA_F8F6F4_SSEJSG_SG_fSE_SE_NS4_17integral_constantINS4_4UMMA5MajorELSP_0EEENSN_ISP_LSP_1EEENSN_INSO_7ScaleInELSS_0EEEST_EEEEEENS4_6LayoutISC_NS5_IJNSA_ILi0EEESX_SX_EEEEENS5_IJNS4_10UnderscoreES10_S10_EEEEENS4_13SM90_TMA_LOADENS4_14ComposedLayoutINS4_7SwizzleILi2ELi4ELi3EEENS4_18smem_ptr_flag_bitsILi8EEENSW_INS5_IJNSA_ILi8EEESE_EEENS5_IJSE_SB_EEEEEEEvNS4_8identityES13_NS14_IS16_S18_NSW_INS5_IJSE_S19_EEENS5_IJSB_SE_EEEEEEEvS1E_EENS_8epilogue10collective18CollectiveEpilogueINS1K_23Sm100TmaWarpSpecializedILi1ELi1ELi32ELb0ELb0EEEJSF_NS5_IJNSW_ISE_SB_EES1P_EEESG_SH_SG_SH_NS1K_6fusion15FusionCallbacksIS1O_NS1R_17LinearCombinationISG_fSG_fLNS_15FloatRoundStyleE2EEESF_S1Q_JEEENS4_5SM1004TMEM4LOAD26SM100_TMEM_LOAD_16dp32b32xES13_S1D_NS4_39AutoVectorizingCopyWithAssumedAlignmentILi128EEENS4_14SM90_TMA_STOREES1D_S22_S22_EEEvvEEEEvNT_6ParamsE --------------------------
	.section	.nv.constant0._ZN7cutlass13device_kernelINS_4gemm6kernel13GemmUniversalIN4cute5tupleIJiiiiEEENS1_10collective13CollectiveMmaINS1_35MainloopSm100TmaUmmaWarpSpecializedILi27ELi2ELi4ENS5_IJNS4_1CILi1EEESB_SB_EEEEENS5_IJNSA_ILi64EEESE_SE_EEENS_12float_e4m3_tENS5_IJlSB_lEEESG_NS5_IJSB_llEEENS4_8TiledMMAINS4_8MMA_AtomIJNS4_10MMA_TraitsINS4_19SM100_MMA_F8F6F4_SSEJSG_SG_fSE_SE_NS4_17integral_constantINS4_4UMMA5MajorELSP_0EEENSN_ISP_LSP_1EEENSN_INSO_7ScaleInELSS_0EEEST_EEEEEENS4_6LayoutISC_NS5_IJNSA_ILi0EEESX_SX_EEEEENS5_IJNS4_10UnderscoreES10_S10_EEEEENS4_13SM90_TMA_LOADENS4_14ComposedLayoutINS4_7SwizzleILi2ELi4ELi3EEENS4_18smem_ptr_flag_bitsILi8EEENSW_INS5_IJNSA_ILi8EEESE_EEENS5_IJSE_SB_EEEEEEEvNS4_8identityES13_NS14_IS16_S18_NSW_INS5_IJSE_S19_EEENS5_IJSB_SE_EEEEEEEvS1E_EENS_8epilogue10collective18CollectiveEpilogueINS1K_23Sm100TmaWarpSpecializedILi1ELi1ELi32ELb0ELb0EEEJSF_NS5_IJNSW_ISE_SB_EES1P_EEESG_SH_SG_SH_NS1K_6fusion15FusionCallbacksIS1O_NS1R_17LinearCombinationISG_fSG_fLNS_15FloatRoundStyleE2EEESF_S1Q_JEEENS4_5SM1004TMEM4LOAD26SM100_TMEM_LOAD_16dp32b32xES13_S1D_NS4_39AutoVectorizingCopyWithAssumedAlignmentILi128EEENS4_14SM90_TMA_STOREES1D_S22_S22_EEEvvEEEEvNT_6ParamsE,"a",@progbits
	.sectionflags	@""
	.align	4
.nv.constant0._ZN7cutlass13device_kernelINS_4gemm6kernel13GemmUniversalIN4cute5tupleIJiiiiEEENS1_10collective13CollectiveMmaINS1_35MainloopSm100TmaUmmaWarpSpecializedILi27ELi2ELi4ENS5_IJNS4_1CILi1EEESB_SB_EEEEENS5_IJNSA_ILi64EEESE_SE_EEENS_12float_e4m3_tENS5_IJlSB_lEEESG_NS5_IJSB_llEEENS4_8TiledMMAINS4_8MMA_AtomIJNS4_10MMA_TraitsINS4_19SM100_MMA_F8F6F4_SSEJSG_SG_fSE_SE_NS4_17integral_constantINS4_4UMMA5MajorELSP_0EEENSN_ISP_LSP_1EEENSN_INSO_7ScaleInELSS_0EEEST_EEEEEENS4_6LayoutISC_NS5_IJNSA_ILi0EEESX_SX_EEEEENS5_IJNS4_10UnderscoreES10_S10_EEEEENS4_13SM90_TMA_LOADENS4_14ComposedLayoutINS4_7SwizzleILi2ELi4ELi3EEENS4_18smem_ptr_flag_bitsILi8EEENSW_INS5_IJNSA_ILi8EEESE_EEENS5_IJSE_SB_EEEEEEEvNS4_8identityES13_NS14_IS16_S18_NSW_INS5_IJSE_S19_EEENS5_IJSB_SE_EEEEEEEvS1E_EENS_8epilogue10collective18CollectiveEpilogueINS1K_23Sm100TmaWarpSpecializedILi1ELi1ELi32ELb0ELb0EEEJSF_NS5_IJNSW_ISE_SB_EES1P_EEESG_SH_SG_SH_NS1K_6fusion15FusionCallbacksIS1O_NS1R_17LinearCombinationISG_fSG_fLNS_15FloatRoundStyleE2EEESF_S1Q_JEEENS4_5SM1004TMEM4LOAD26SM100_TMEM_LOAD_16dp32b32xES13_S1D_NS4_39AutoVectorizingCopyWithAssumedAlignmentILi128EEENS4_14SM90_TMA_STOREES1D_S22_S22_EEEvvEEEEvNT_6ParamsE:
	.zero		2944


//--------------------- SYMBOLS --------------------------

	.type		.nv.reservedSmem.offset0,@object
	.size		.nv.reservedSmem.offset0,0x4
	.type		.nv.reservedSmem.cap,@object
	.size		.nv.reservedSmem.cap,0x4
	.type		__assertfail,@function
